//
// Generated by NVIDIA NVVM Compiler
//
// Compiler Build ID: CL-36424714
// Cuda compilation tools, release 13.0, V13.0.88
// Based on NVVM 20.0.0
//

.version 9.0
.target sm_100
.address_size 64

	// .globl	_Z10layer_normPfS_iif
.extern .shared .align 16 .b8 shared_mem[];

.visible .entry _Z10layer_normPfS_iif(
	.param .u64 .ptr .align 1 _Z10layer_normPfS_iif_param_0,
	.param .u64 .ptr .align 1 _Z10layer_normPfS_iif_param_1,
	.param .u32 _Z10layer_normPfS_iif_param_2,
	.param .u32 _Z10layer_normPfS_iif_param_3,
	.param .f32 _Z10layer_normPfS_iif_param_4
)
{
	.reg .pred 	%p<24>;
	.reg .b32 	%r<95>;
	.reg .b32 	%f<160>;
	.reg .b64 	%rd<9>;

	ld.param.u64 	%rd3, [_Z10layer_normPfS_iif_param_0];
	ld.param.u64 	%rd4, [_Z10layer_normPfS_iif_param_1];
	ld.param.u32 	%r45, [_Z10layer_normPfS_iif_param_2];
	ld.param.u32 	%r44, [_Z10layer_normPfS_iif_param_3];
	ld.param.f32 	%f30, [_Z10layer_normPfS_iif_param_4];
	mov.u32 	%r46, %tid.x;
	mov.u32 	%r94, %tid.y;
	mov.u32 	%r47, %ctaid.x;
	mov.u32 	%r48, %ntid.x;
	mad.lo.s32 	%r2, %r47, %r48, %r46;
	setp.ge.s32 	%p1, %r2, %r45;
	@%p1 bra 	$L__BB0_32;
	setp.ge.s32 	%p2, %r94, %r44;
	@%p2 bra 	$L__BB0_4;
	mul.lo.s32 	%r3, %r44, %r2;
	mov.u32 	%r4, %ntid.y;
	cvta.to.global.u64 	%rd1, %rd3;
	mov.u32 	%r51, shared_mem;
	mov.u32 	%r81, %r94;
$L__BB0_3:
	add.s32 	%r49, %r81, %r3;
	mul.wide.s32 	%rd5, %r49, 4;
	add.s64 	%rd6, %rd1, %rd5;
	ld.global.f32 	%f31, [%rd6];
	shl.b32 	%r50, %r81, 2;
	add.s32 	%r52, %r51, %r50;
	st.shared.f32 	[%r52], %f31;
	add.s32 	%r81, %r81, %r4;
	setp.lt.s32 	%p3, %r81, %r44;
	@%p3 bra 	$L__BB0_3;
$L__BB0_4:
	bar.sync 	0;
	setp.lt.s32 	%p4, %r44, 1;
	mov.f32 	%f151, 0f00000000;
	@%p4 bra 	$L__BB0_17;
	and.b32  	%r7, %r44, 15;
	setp.lt.u32 	%p5, %r44, 16;
	mov.f32 	%f151, 0f00000000;
	mov.b32 	%r85, 0;
	@%p5 bra 	$L__BB0_8;
	and.b32  	%r85, %r44, 2147483632;
	mov.u32 	%r55, shared_mem;
	add.s32 	%r82, %r55, 32;
	neg.s32 	%r83, %r85;
	mov.f32 	%f151, 0f00000000;
$L__BB0_7:
	.pragma "nounroll";
	ld.shared.v4.f32 	{%f36, %f37, %f38, %f39}, [%r82+-32];
	add.f32 	%f40, %f151, %f36;
	add.f32 	%f41, %f40, %f37;
	add.f32 	%f42, %f41, %f38;
	add.f32 	%f43, %f42, %f39;
	ld.shared.v4.f32 	{%f44, %f45, %f46, %f47}, [%r82+-16];
	add.f32 	%f48, %f43, %f44;
	add.f32 	%f49, %f48, %f45;
	add.f32 	%f50, %f49, %f46;
	add.f32 	%f51, %f50, %f47;
	ld.shared.v4.f32 	{%f52, %f53, %f54, %f55}, [%r82];
	add.f32 	%f56, %f51, %f52;
	add.f32 	%f57, %f56, %f53;
	add.f32 	%f58, %f57, %f54;
	add.f32 	%f59, %f58, %f55;
	ld.shared.v4.f32 	{%f60, %f61, %f62, %f63}, [%r82+16];
	add.f32 	%f64, %f59, %f60;
	add.f32 	%f65, %f64, %f61;
	add.f32 	%f66, %f65, %f62;
	add.f32 	%f151, %f66, %f63;
	add.s32 	%r83, %r83, 16;
	add.s32 	%r82, %r82, 64;
	setp.ne.s32 	%p6, %r83, 0;
	@%p6 bra 	$L__BB0_7;
$L__BB0_8:
	setp.eq.s32 	%p7, %r7, 0;
	@%p7 bra 	$L__BB0_17;
	and.b32  	%r15, %r44, 7;
	setp.lt.u32 	%p8, %r7, 8;
	@%p8 bra 	$L__BB0_11;
	shl.b32 	%r56, %r85, 2;
	mov.u32 	%r57, shared_mem;
	add.s32 	%r58, %r57, %r56;
	ld.shared.f32 	%f68, [%r58];
	add.f32 	%f69, %f151, %f68;
	ld.shared.f32 	%f70, [%r58+4];
	add.f32 	%f71, %f69, %f70;
	ld.shared.f32 	%f72, [%r58+8];
	add.f32 	%f73, %f71, %f72;
	ld.shared.f32 	%f74, [%r58+12];
	add.f32 	%f75, %f73, %f74;
	ld.shared.f32 	%f76, [%r58+16];
	add.f32 	%f77, %f75, %f76;
	ld.shared.f32 	%f78, [%r58+20];
	add.f32 	%f79, %f77, %f78;
	ld.shared.f32 	%f80, [%r58+24];
	add.f32 	%f81, %f79, %f80;
	ld.shared.f32 	%f82, [%r58+28];
	add.f32 	%f151, %f81, %f82;
	add.s32 	%r85, %r85, 8;
$L__BB0_11:
	setp.eq.s32 	%p9, %r15, 0;
	@%p9 bra 	$L__BB0_17;
	and.b32  	%r18, %r44, 3;
	setp.lt.u32 	%p10, %r15, 4;
	@%p10 bra 	$L__BB0_14;
	shl.b32 	%r59, %r85, 2;
	mov.u32 	%r60, shared_mem;
	add.s32 	%r61, %r60, %r59;
	ld.shared.f32 	%f84, [%r61];
	add.f32 	%f85, %f151, %f84;
	ld.shared.f32 	%f86, [%r61+4];
	add.f32 	%f87, %f85, %f86;
	ld.shared.f32 	%f88, [%r61+8];
	add.f32 	%f89, %f87, %f88;
	ld.shared.f32 	%f90, [%r61+12];
	add.f32 	%f151, %f89, %f90;
	add.s32 	%r85, %r85, 4;
$L__BB0_14:
	setp.eq.s32 	%p11, %r18, 0;
	@%p11 bra 	$L__BB0_17;
	shl.b32 	%r62, %r85, 2;
	mov.u32 	%r63, shared_mem;
	add.s32 	%r88, %r63, %r62;
	neg.s32 	%r87, %r18;
$L__BB0_16:
	.pragma "nounroll";
	ld.shared.f32 	%f91, [%r88];
	add.f32 	%f151, %f151, %f91;
	add.s32 	%r88, %r88, 4;
	add.s32 	%r87, %r87, 1;
	setp.ne.s32 	%p12, %r87, 0;
	@%p12 bra 	$L__BB0_16;
$L__BB0_17:
	setp.lt.s32 	%p13, %r44, 1;
	cvt.rn.f32.s32 	%f14, %r44;
	div.rn.f32 	%f15, %f151, %f14;
	mov.f32 	%f159, 0f00000000;
	@%p13 bra 	$L__BB0_29;
	and.b32  	%r27, %r44, 7;
	setp.lt.u32 	%p14, %r44, 8;
	mov.f32 	%f159, 0f00000000;
	mov.b32 	%r92, 0;
	@%p14 bra 	$L__BB0_21;
	and.b32  	%r92, %r44, 2147483640;
	mov.u32 	%r66, shared_mem;
	add.s32 	%r89, %r66, 16;
	neg.s32 	%r90, %r92;
	mov.f32 	%f159, 0f00000000;
$L__BB0_20:
	.pragma "nounroll";
	ld.shared.v4.f32 	{%f96, %f97, %f98, %f99}, [%r89+-16];
	sub.f32 	%f100, %f96, %f15;
	fma.rn.f32 	%f101, %f100, %f100, %f159;
	sub.f32 	%f102, %f97, %f15;
	fma.rn.f32 	%f103, %f102, %f102, %f101;
	sub.f32 	%f104, %f98, %f15;
	fma.rn.f32 	%f105, %f104, %f104, %f103;
	sub.f32 	%f106, %f99, %f15;
	fma.rn.f32 	%f107, %f106, %f106, %f105;
	ld.shared.v4.f32 	{%f108, %f109, %f110, %f111}, [%r89];
	sub.f32 	%f112, %f108, %f15;
	fma.rn.f32 	%f113, %f112, %f112, %f107;
	sub.f32 	%f114, %f109, %f15;
	fma.rn.f32 	%f115, %f114, %f114, %f113;
	sub.f32 	%f116, %f110, %f15;
	fma.rn.f32 	%f117, %f116, %f116, %f115;
	sub.f32 	%f118, %f111, %f15;
	fma.rn.f32 	%f159, %f118, %f118, %f117;
	add.s32 	%r90, %r90, 8;
	add.s32 	%r89, %r89, 32;
	setp.ne.s32 	%p15, %r90, 0;
	@%p15 bra 	$L__BB0_20;
$L__BB0_21:
	setp.eq.s32 	%p16, %r27, 0;
	@%p16 bra 	$L__BB0_29;
	and.b32  	%r35, %r44, 3;
	setp.lt.u32 	%p17, %r27, 4;
	@%p17 bra 	$L__BB0_24;
	shl.b32 	%r67, %r92, 2;
	mov.u32 	%r68, shared_mem;
	add.s32 	%r69, %r68, %r67;
	ld.shared.f32 	%f120, [%r69];
	sub.f32 	%f121, %f120, %f15;
	fma.rn.f32 	%f122, %f121, %f121, %f159;
	ld.shared.f32 	%f123, [%r69+4];
	sub.f32 	%f124, %f123, %f15;
	fma.rn.f32 	%f125, %f124, %f124, %f122;
	ld.shared.f32 	%f126, [%r69+8];
	sub.f32 	%f127, %f126, %f15;
	fma.rn.f32 	%f128, %f127, %f127, %f125;
	ld.shared.f32 	%f129, [%r69+12];
	sub.f32 	%f130, %f129, %f15;
	fma.rn.f32 	%f159, %f130, %f130, %f128;
	add.s32 	%r92, %r92, 4;
$L__BB0_24:
	setp.eq.s32 	%p18, %r35, 0;
	@%p18 bra 	$L__BB0_29;
	setp.eq.s32 	%p19, %r35, 1;
	@%p19 bra 	$L__BB0_27;
	shl.b32 	%r70, %r92, 2;
	mov.u32 	%r71, shared_mem;
	add.s32 	%r72, %r71, %r70;
	ld.shared.f32 	%f132, [%r72];
	sub.f32 	%f133, %f132, %f15;
	fma.rn.f32 	%f134, %f133, %f133, %f159;
	ld.shared.f32 	%f135, [%r72+4];
	sub.f32 	%f136, %f135, %f15;
	fma.rn.f32 	%f159, %f136, %f136, %f134;
	add.s32 	%r92, %r92, 2;
$L__BB0_27:
	and.b32  	%r73, %r44, 1;
	setp.eq.b32 	%p20, %r73, 1;
	not.pred 	%p21, %p20;
	@%p21 bra 	$L__BB0_29;
	shl.b32 	%r74, %r92, 2;
	mov.u32 	%r75, shared_mem;
	add.s32 	%r76, %r75, %r74;
	ld.shared.f32 	%f137, [%r76];
	sub.f32 	%f138, %f137, %f15;
	fma.rn.f32 	%f159, %f138, %f138, %f159;
$L__BB0_29:
	setp.ge.s32 	%p22, %r94, %r44;
	div.rn.f32 	%f28, %f159, %f14;
	@%p22 bra 	$L__BB0_32;
	add.f32 	%f139, %f30, %f28;
	sqrt.rn.f32 	%f29, %f139;
	mul.lo.s32 	%r40, %r44, %r2;
	mov.u32 	%r41, %ntid.y;
	cvta.to.global.u64 	%rd2, %rd4;
	mov.u32 	%r78, shared_mem;
$L__BB0_31:
	shl.b32 	%r77, %r94, 2;
	add.s32 	%r79, %r78, %r77;
	ld.shared.f32 	%f140, [%r79];
	sub.f32 	%f141, %f140, %f15;
	div.rn.f32 	%f142, %f141, %f29;
	add.s32 	%r80, %r94, %r40;
	mul.wide.s32 	%rd7, %r80, 4;
	add.s64 	%rd8, %rd2, %rd7;
	st.global.f32 	[%rd8], %f142;
	add.s32 	%r94, %r94, %r41;
	setp.lt.s32 	%p23, %r94, %r44;
	@%p23 bra 	$L__BB0_31;
$L__BB0_32:
	ret;

}


// ===== COMPILED SASS (sm_100) =====

	.target	sm_100

	.elftype	@"ET_EXEC"


//--------------------- .note.nv.tkinfo           --------------------------
	.section	.note.nv.tkinfo,"",@"SHT_NOTE"
	.sectionflags	@"SHF_NOTE_NV_TKINFO"
	.tkinfo
        /*0018*/ 	.word	0x00000002
        /*0030*/ 	.string	""
        /*0030*/ 	.string	"ptxas"
        /*0030*/ 	.string	"Cuda compilation tools, release 13.0, V13.0.88"
        /*0030*/ 	.string	"Build cuda_13.0.r13.0/compiler.36424714_0"
        /*0030*/ 	.string	"-arch sm_100 -m 64 "



//--------------------- .note.nv.cuinfo           --------------------------
	.section	.note.nv.cuinfo,"",@"SHT_NOTE"
	.sectionflags	@"SHF_NOTE_NV_CUINFO"
        /*0018*/ 	.short	0x0002
        /*001a*/ 	.short	0x0064
        /*001c*/ 	.short	0x0082
	.zero		2


//--------------------- .nv.info                  --------------------------
	.section	.nv.info,"",@"SHT_CUDA_INFO"
	.align	4


	//----- nvinfo : EIATTR_REGCOUNT
	.align		4
        /*0000*/ 	.byte	0x04, 0x2f
        /*0002*/ 	.short	(.L_1 - .L_0)
	.align		4
.L_0:
        /*0004*/ 	.word	index@(_Z10layer_normPfS_iif)
        /*0008*/ 	.word	0x0000001a


	//----- nvinfo : EIATTR_FRAME_SIZE
	.align		4
.L_1:
        /*000c*/ 	.byte	0x04, 0x11
        /*000e*/ 	.short	(.L_3 - .L_2)
	.align		4
.L_2:
        /*0010*/ 	.word	index@($__internal_1_$__cuda_sm3x_div_rn_noftz_f32_slowpath)
        /*0014*/ 	.word	0x00000000


	//----- nvinfo : EIATTR_FRAME_SIZE
	.align		4
.L_3:
        /*0018*/ 	.byte	0x04, 0x11
        /*001a*/ 	.short	(.L_5 - .L_4)
	.align		4
.L_4:
        /*001c*/ 	.word	index@($__internal_0_$__cuda_sm20_sqrt_rn_f32_slowpath)
        /*0020*/ 	.word	0x00000000


	//----- nvinfo : EIATTR_FRAME_SIZE
	.align		4
.L_5:
        /*0024*/ 	.byte	0x04, 0x11
        /*0026*/ 	.short	(.L_7 - .L_6)
	.align		4
.L_6:
        /*0028*/ 	.word	index@(_Z10layer_normPfS_iif)
        /*002c*/ 	.word	0x00000000


	//----- nvinfo : EIATTR_MIN_STACK_SIZE
	.align		4
.L_7:
        /*0030*/ 	.byte	0x04, 0x12
        /*0032*/ 	.short	(.L_9 - .L_8)
	.align		4
.L_8:
        /*0034*/ 	.word	index@(_Z10layer_normPfS_iif)
        /*0038*/ 	.word	0x00000000
.L_9:


//--------------------- .nv.compat                --------------------------
	.section	.nv.compat,"",@"SHT_CUDA_COMPAT_INFO"
	.align	4
        /*0000*/ 	.byte	0x02, 0x09, 0x00, 0x00, 0x02, 0x02, 0x01, 0x00, 0x02, 0x05, 0x05, 0x00, 0x03, 0x07, 0x01, 0x01
        /*0010*/ 	.byte	0x02, 0x03, 0x00, 0x00, 0x02, 0x06, 0x01, 0x00, 0x04, 0x0b, 0x08, 0x00, 0x01, 0x00, 0x00, 0x00
        /*0020*/ 	.byte	0x00, 0x00, 0x00, 0x00


//--------------------- .nv.info._Z10layer_normPfS_iif --------------------------
	.section	.nv.info._Z10layer_normPfS_iif,"",@"SHT_CUDA_INFO"
	.sectionflags	@""
	.align	4


	//----- nvinfo : EIATTR_CUDA_API_VERSION
	.align		4
        /*0000*/ 	.byte	0x04, 0x37
        /*0002*/ 	.short	(.L_11 - .L_10)
.L_10:
        /*0004*/ 	.word	0x00000082


	//----- nvinfo : EIATTR_KPARAM_INFO
	.align		4
.L_11:
        /*0008*/ 	.byte	0x04, 0x17
        /*000a*/ 	.short	(.L_13 - .L_12)
.L_12:
        /*000c*/ 	.word	0x00000000
        /*0010*/ 	.short	0x0004
        /*0012*/ 	.short	0x0018
        /*0014*/ 	.byte	0x00, 0xf0, 0x11, 0x00


	//----- nvinfo : EIATTR_KPARAM_INFO
	.align		4
.L_13:
        /*0018*/ 	.byte	0x04, 0x17
        /*001a*/ 	.short	(.L_15 - .L_14)
.L_14:
        /*001c*/ 	.word	0x00000000
        /*0020*/ 	.short	0x0003
        /*0022*/ 	.short	0x0014
        /*0024*/ 	.byte	0x00, 0xf0, 0x11, 0x00


	//----- nvinfo : EIATTR_KPARAM_INFO
	.align		4
.L_15:
        /*0028*/ 	.byte	0x04, 0x17
        /*002a*/ 	.short	(.L_17 - .L_16)
.L_16:
        /*002c*/ 	.word	0x00000000
        /*0030*/ 	.short	0x0002
        /*0032*/ 	.short	0x0010
        /*0034*/ 	.byte	0x00, 0xf0, 0x11, 0x00


	//----- nvinfo : EIATTR_KPARAM_INFO
	.align		4
.L_17:
        /*0038*/ 	.byte	0x04, 0x17
        /*003a*/ 	.short	(.L_19 - .L_18)
.L_18:
        /*003c*/ 	.word	0x00000000
        /*0040*/ 	.short	0x0001
        /*0042*/ 	.short	0x0008
        /*0044*/ 	.byte	0x00, 0xf5, 0x21, 0x00


	//----- nvinfo : EIATTR_KPARAM_INFO
	.align		4
.L_19:
        /*0048*/ 	.byte	0x04, 0x17
        /*004a*/ 	.short	(.L_21 - .L_20)
.L_20:
        /*004c*/ 	.word	0x00000000
        /*0050*/ 	.short	0x0000
        /*0052*/ 	.short	0x0000
        /*0054*/ 	.byte	0x00, 0xf5, 0x21, 0x00


	//----- nvinfo : EIATTR_SPARSE_MMA_MASK
	.align		4
.L_21:
        /*0058*/ 	.byte	0x03, 0x50
        /*005a*/ 	.short	0x0000


	//----- nvinfo : EIATTR_MAXREG_COUNT
	.align		4
        /*005c*/ 	.byte	0x03, 0x1b
        /*005e*/ 	.short	0x00ff


	//----- nvinfo : EIATTR_NUM_BARRIERS
	.align		4
        /*0060*/ 	.byte	0x02, 0x4c
        /*0062*/ 	.byte	0x01
	.zero		1


	//----- nvinfo : EIATTR_MERCURY_ISA_VERSION
	.align		4
        /*0064*/ 	.byte	0x03, 0x5f
        /*0066*/ 	.short	0x0101


	//----- nvinfo : EIATTR_VRC_CTA_INIT_COUNT
	.align		4
        /*0068*/ 	.byte	0x02, 0x4a
	.zero		1
	.zero		1


	//----- nvinfo : EIATTR_EXIT_INSTR_OFFSETS
	.align		4
        /*006c*/ 	.byte	0x04, 0x1c
        /*006e*/ 	.short	(.L_23 - .L_22)


	//   ....[0]....
.L_22:
        /*0070*/ 	.word	0x00000070


	//   ....[1]....
        /*0074*/ 	.word	0x00000e40


	//   ....[2]....
        /*0078*/ 	.word	0x00001120


	//----- nvinfo : EIATTR_CRS_STACK_SIZE
	.align		4
.L_23:
        /*007c*/ 	.byte	0x04, 0x1e
        /*007e*/ 	.short	(.L_25 - .L_24)
.L_24:
        /*0080*/ 	.word	0x00000000


	//----- nvinfo : EIATTR_CBANK_PARAM_SIZE
	.align		4
.L_25:
        /*0084*/ 	.byte	0x03, 0x19
        /*0086*/ 	.short	0x001c


	//----- nvinfo : EIATTR_PARAM_CBANK
	.align		4
        /*0088*/ 	.byte	0x04, 0x0a
        /*008a*/ 	.short	(.L_27 - .L_26)
	.align		4
.L_26:
        /*008c*/ 	.word	index@(.nv.constant0._Z10layer_normPfS_iif)
        /*0090*/ 	.short	0x0380
        /*0092*/ 	.short	0x001c


	//----- nvinfo : EIATTR_SW_WAR
	.align		4
.L_27:
        /*0094*/ 	.byte	0x04, 0x36
        /*0096*/ 	.short	(.L_29 - .L_28)
.L_28:
        /*0098*/ 	.word	0x00000008
.L_29:


//--------------------- .nv.callgraph             --------------------------
	.section	.nv.callgraph,"",@"SHT_CUDA_CALLGRAPH"
	.align	4
	.sectionentsize	8
	.align		4
        /*0000*/ 	.word	0x00000000
	.align		4
        /*0004*/ 	.word	0xffffffff
	.align		4
        /*0008*/ 	.word	0x00000000
	.align		4
        /*000c*/ 	.word	0xfffffffe
	.align		4
        /*0010*/ 	.word	0x00000000
	.align		4
        /*0014*/ 	.word	0xfffffffd
	.align		4
        /*0018*/ 	.word	0x00000000
	.align		4
        /*001c*/ 	.word	0xfffffffc


//--------------------- .text._Z10layer_normPfS_iif --------------------------
	.section	.text._Z10layer_normPfS_iif,"ax",@progbits
	.align	128
        .global         _Z10layer_normPfS_iif
        .type           _Z10layer_normPfS_iif,@function
        .size           _Z10layer_normPfS_iif,(.L_x_38 - _Z10layer_normPfS_iif)
        .other          _Z10layer_normPfS_iif,@"STO_CUDA_ENTRY STV_DEFAULT"
_Z10layer_normPfS_iif:
.text._Z10layer_normPfS_iif:
[----:B------:R-:W-:Y:S01]  /*0000*/  LDC R1, c[0x0][0x37c] ;  /* 0x0000df00ff017b82 */ /* 0x000fe20000000800 */
[----:B------:R-:W0:Y:S07]  /*0010*/  S2R R2, SR_TID.X ;  /* 0x0000000000027919 */ /* 0x000e2e0000002100 */
[----:B------:R-:W0:Y:S01]  /*0020*/  S2UR UR4, SR_CTAID.X ;  /* 0x00000000000479c3 */ /* 0x000e220000002500 */
[----:B------:R-:W1:Y:S07]  /*0030*/  LDCU UR5, c[0x0][0x390] ;  /* 0x00007200ff0577ac */ /* 0x000e6e0008000800 */
[----:B------:R-:W0:Y:S02]  /*0040*/  LDC R3, c[0x0][0x360] ;  /* 0x0000d800ff037b82 */ /* 0x000e240000000800 */
[----:B0-----:R-:W-:-:S05]  /*0050*/  IMAD R2, R3, UR4, R2 ;  /* 0x0000000403027c24 */ /* 0x001fca000f8e0202 */
[----:B-1----:R-:W-:-:S13]  /*0060*/  ISETP.GE.AND P0, PT, R2, UR5, PT ;  /* 0x0000000502007c0c */ /* 0x002fda000bf06270 */
[----:B------:R-:W-:Y:S05]  /*0070*/  @P0 EXIT ;  /* 0x000000000000094d */ /* 0x000fea0003800000 */
[----:B------:R-:W0:Y:S01]  /*0080*/  S2R R5, SR_TID.Y ;  /* 0x0000000000057919 */ /* 0x000e220000002200 */
[----:B------:R-:W0:Y:S01]  /*0090*/  LDCU UR11, c[0x0][0x394] ;  /* 0x00007280ff0b77ac */ /* 0x000e220008000800 */
[----:B------:R-:W-:Y:S01]  /*00a0*/  BSSY.RECONVERGENT B0, `(.L_x_0) ;  /* 0x0000012000007945 */ /* 0x000fe20003800200 */
[----:B------:R-:W1:Y:S01]  /*00b0*/  LDCU.64 UR8, c[0x0][0x358] ;  /* 0x00006b00ff0877ac */ /* 0x000e620008000a00 */
[----:B0-----:R-:W-:-:S13]  /*00c0*/  ISETP.GE.AND P0, PT, R5, UR11, PT ;  /* 0x0000000b05007c0c */ /* 0x001fda000bf06270 */
[----:B-1----:R-:W-:Y:S05]  /*00d0*/  @P0 BRA `(.L_x_1) ;  /* 0x0000000000380947 */ /* 0x002fea0003800000 */
[----:B------:R-:W0:Y:S01]  /*00e0*/  S2R R3, SR_CgaCtaId ;  /* 0x0000000000037919 */ /* 0x000e220000008800 */
[----:B------:R-:W1:Y:S01]  /*00f0*/  LDC R4, c[0x0][0x364] ;  /* 0x0000d900ff047b82 */ /* 0x000e620000000800 */
[----:B------:R-:W-:-:S07]  /*0100*/  MOV R0, 0x400 ;  /* 0x0000040000007802 */ /* 0x000fce0000000f00 */
[----:B------:R-:W2:Y:S01]  /*0110*/  LDC.64 R8, c[0x0][0x380] ;  /* 0x0000e000ff087b82 */ /* 0x000ea20000000a00 */
[----:B0-----:R-:W-:Y:S02]  /*0120*/  LEA R0, R3, R0, 0x18 ;  /* 0x0000000003007211 */ /* 0x001fe400078ec0ff */
[----:B------:R-:W-:-:S07]  /*0130*/  MOV R3, R5 ;  /* 0x0000000500037202 */ /* 0x000fce0000000f00 */
.L_x_2:
[----:B------:R-:W-:-:S04]  /*0140*/  IMAD R7, R2, UR11, R3 ;  /* 0x0000000b02077c24 */ /* 0x000fc8000f8e0203 */
[----:B0-2---:R-:W-:-:S06]  /*0150*/  IMAD.WIDE R6, R7, 0x4, R8 ;  /* 0x0000000407067825 */ /* 0x005fcc00078e0208 */
[----:B------:R-:W2:Y:S01]  /*0160*/  LDG.E R6, desc[UR8][R6.64] ;  /* 0x0000000806067981 */ /* 0x000ea2000c1e1900 */
[----:B------:R-:W-:Y:S02]  /*0170*/  LEA R11, R3, R0, 0x2 ;  /* 0x00000000030b7211 */ /* 0x000fe400078e10ff */
[----:B-1----:R-:W-:-:S04]  /*0180*/  IADD3 R3, PT, PT, R4, R3, RZ ;  /* 0x0000000304037210 */ /* 0x002fc80007ffe0ff */
[----:B------:R-:W-:Y:S01]  /*0190*/  ISETP.GE.AND P0, PT, R3, UR11, PT ;  /* 0x0000000b03007c0c */ /* 0x000fe2000bf06270 */
[----:B--2---:R0:W-:-:S12]  /*01a0*/  STS [R11], R6 ;  /* 0x000000060b007388 */ /* 0x0041d80000000800 */
[----:B------:R-:W-:Y:S05]  /*01b0*/  @!P0 BRA `(.L_x_2) ;  /* 0xfffffffc00e08947 */ /* 0x000fea000383ffff */
.L_x_1:
[----:B------:R-:W-:Y:S05]  /*01c0*/  BSYNC.RECONVERGENT B0 ;  /* 0x0000000000007941 */ /* 0x000fea0003800200 */
.L_x_0:
[----:B------:R-:W-:Y:S01]  /*01d0*/  BAR.SYNC.DEFER_BLOCKING 0x0 ;  /* 0x0000000000007b1d */ /* 0x000fe20000010000 */
[----:B------:R-:W-:Y:S01]  /*01e0*/  UISETP.GE.AND UP0, UPT, UR11, 0x1, UPT ;  /* 0x000000010b00788c */ /* 0x000fe2000bf06270 */
[----:B------:R-:W-:-:S08]  /*01f0*/  HFMA2 R3, -RZ, RZ, 0, 0 ;  /* 0x00000000ff037431 */ /* 0x000fd000000001ff */
[----:B------:R-:W-:Y:S05]  /*0200*/  BRA.U !UP0, `(.L_x_3) ;  /* 0x0000000508507547 */ /* 0x000fea000b800000 */
[----:B------:R-:W-:Y:S01]  /*0210*/  UISETP.GE.U32.AND UP2, UPT, UR11, 0x10, UPT ;  /* 0x000000100b00788c */ /* 0x000fe2000bf46070 */
[----:B------:R-:W-:Y:S01]  /*0220*/  MOV R3, RZ ;  /* 0x000000ff00037202 */ /* 0x000fe20000000f00 */
[----:B------:R-:W-:Y:S01]  /*0230*/  ULOP3.LUT UR7, UR11, 0xf, URZ, 0xc0, !UPT ;  /* 0x0000000f0b077892 */ /* 0x000fe2000f8ec0ff */
[----:B------:R-:W-:-:S03]  /*0240*/  UMOV UR4, URZ ;  /* 0x000000ff00047c82 */ /* 0x000fc60008000000 */
[----:B------:R-:W-:-:S03]  /*0250*/  UISETP.NE.AND UP1, UPT, UR7, URZ, UPT ;  /* 0x000000ff0700728c */ /* 0x000fc6000bf25270 */
[----:B------:R-:W-:Y:S08]  /*0260*/  BRA.U !UP2, `(.L_x_4) ;  /* 0x000000010a7c7547 */ /* 0x000ff0000b800000 */
[----:B------:R-:W1:Y:S01]  /*0270*/  S2UR UR6, SR_CgaCtaId ;  /* 0x00000000000679c3 */ /* 0x000e620000008800 */
[----:B------:R-:W-:Y:S01]  /*0280*/  UMOV UR5, 0x400 ;  /* 0x0000040000057882 */ /* 0x000fe20000000000 */
[----:B------:R-:W-:Y:S01]  /*0290*/  ULOP3.LUT UR4, UR11, 0x7ffffff0, URZ, 0xc0, !UPT ;  /* 0x7ffffff00b047892 */ /* 0x000fe2000f8ec0ff */
[----:B------:R-:W-:Y:S01]  /*02a0*/  MOV R3, RZ ;  /* 0x000000ff00037202 */ /* 0x000fe20000000f00 */
[----:B-1----:R-:W-:Y:S02]  /*02b0*/  ULEA UR5, UR6, UR5, 0x18 ;  /* 0x0000000506057291 */ /* 0x002fe4000f8ec0ff */
[----:B------:R-:W-:Y:S02]  /*02c0*/  UIADD3 UR6, UPT, UPT, -UR4, URZ, URZ ;  /* 0x000000ff04067290 */ /* 0x000fe4000fffe1ff */
[----:B------:R-:W-:-:S12]  /*02d0*/  UIADD3 UR5, UPT, UPT, UR5, 0x20, URZ ;  /* 0x0000002005057890 */ /* 0x000fd8000fffe0ff */
.L_x_5:
[----:B0-----:R-:W0:Y:S01]  /*02e0*/  LDS.128 R8, [UR5+-0x20] ;  /* 0xffffe005ff087984 */ /* 0x001e220008000c00 */
[----:B------:R-:W-:-:S03]  /*02f0*/  UIADD3 UR6, UPT, UPT, UR6, 0x10, URZ ;  /* 0x0000001006067890 */ /* 0x000fc6000fffe0ff */
[----:B------:R-:W1:Y:S01]  /*0300*/  LDS.128 R16, [UR5+-0x10] ;  /* 0xfffff005ff107984 */ /* 0x000e620008000c00 */
[----:B------:R-:W-:-:S03]  /*0310*/  UISETP.NE.AND UP2, UPT, UR6, URZ, UPT ;  /* 0x000000ff0600728c */ /* 0x000fc6000bf45270 */
[----:B------:R-:W2:Y:S04]  /*0320*/  LDS.128 R12, [UR5] ;  /* 0x00000005ff0c7984 */ /* 0x000ea80008000c00 */
[----:B------:R-:W3:Y:S01]  /*0330*/  LDS.128 R20, [UR5+0x10] ;  /* 0x00001005ff147984 */ /* 0x000ee20008000c00 */
[----:B------:R-:W-:Y:S01]  /*0340*/  UIADD3 UR5, UPT, UPT, UR5, 0x40, URZ ;  /* 0x0000004005057890 */ /* 0x000fe2000fffe0ff */
[----:B0-----:R-:W-:-:S04]  /*0350*/  FADD R8, R8, R3 ;  /* 0x0000000308087221 */ /* 0x001fc80000000000 */
[----:B------:R-:W-:-:S04]  /*0360*/  FADD R9, R9, R8 ;  /* 0x0000000809097221 */ /* 0x000fc80000000000 */
[----:B------:R-:W-:-:S04]  /*0370*/  FADD R10, R10, R9 ;  /* 0x000000090a0a7221 */ /* 0x000fc80000000000 */
[----:B------:R-:W-:-:S04]  /*0380*/  FADD R11, R11, R10 ;  /* 0x0000000a0b0b7221 */ /* 0x000fc80000000000 */
[----:B-1----:R-:W-:-:S04]  /*0390*/  FADD R16, R11, R16 ;  /* 0x000000100b107221 */ /* 0x002fc80000000000 */
[----:B------:R-:W-:-:S04]  /*03a0*/  FADD R17, R17, R16 ;  /* 0x0000001011117221 */ /* 0x000fc80000000000 */
[----:B------:R-:W-:-:S04]  /*03b0*/  FADD R18, R18, R17 ;  /* 0x0000001112127221 */ /* 0x000fc80000000000 */
[----:B------:R-:W-:-:S04]  /*03c0*/  FADD R19, R19, R18 ;  /* 0x0000001213137221 */ /* 0x000fc80000000000 */
[----:B--2---:R-:W-:-:S04]  /*03d0*/  FADD R12, R19, R12 ;  /* 0x0000000c130c7221 */ /* 0x004fc80000000000 */
[----:B------:R-:W-:-:S04]  /*03e0*/  FADD R13, R13, R12 ;  /* 0x0000000c0d0d7221 */ /* 0x000fc80000000000 */
[----:B------:R-:W-:-:S04]  /*03f0*/  FADD R14, R14, R13 ;  /* 0x0000000d0e0e7221 */ /* 0x000fc80000000000 */
[----:B------:R-:W-:-:S04]  /*0400*/  FADD R15, R15, R14 ;  /* 0x0000000e0f0f7221 */ /* 0x000fc80000000000 */
[----:B---3--:R-:W-:-:S04]  /*0410*/  FADD R20, R15, R20 ;  /* 0x000000140f147221 */ /* 0x008fc80000000000 */
[----:B------:R-:W-:-:S04]  /*0420*/  FADD R21, R21, R20 ;  /* 0x0000001415157221 */ /* 0x000fc80000000000 */
[----:B------:R-:W-:-:S04]  /*0430*/  FADD R22, R22, R21 ;  /* 0x0000001516167221 */ /* 0x000fc80000000000 */
[----:B------:R-:W-:Y:S01]  /*0440*/  FADD R3, R23, R22 ;  /* 0x0000001617037221 */ /* 0x000fe20000000000 */
[----:B------:R-:W-:Y:S06]  /*0450*/  BRA.U UP2, `(.L_x_5) ;  /* 0xfffffffd02a07547 */ /* 0x000fec000b83ffff */
.L_x_4:
[----:B------:R-:W-:Y:S05]  /*0460*/  BRA.U !UP1, `(.L_x_3) ;  /* 0x0000000109b87547 */ /* 0x000fea000b800000 */
[----:B------:R-:W-:Y:S02]  /*0470*/  UISETP.GE.U32.AND UP1, UPT, UR7, 0x8, UPT ;  /* 0x000000080700788c */ /* 0x000fe4000bf26070 */
[----:B------:R-:W-:-:S04]  /*0480*/  ULOP3.LUT UR10, UR11, 0x7, URZ, 0xc0, !UPT ;  /* 0x000000070b0a7892 */ /* 0x000fc8000f8ec0ff */
[----:B------:R-:W-:-:S03]  /*0490*/  UISETP.NE.AND UP2, UPT, UR10, URZ, UPT ;  /* 0x000000ff0a00728c */ /* 0x000fc6000bf45270 */
[----:B------:R-:W-:Y:S08]  /*04a0*/  BRA.U !UP1, `(.L_x_6) ;  /* 0x00000001093c7547 */ /* 0x000ff0000b800000 */
[----:B------:R-:W1:Y:S01]  /*04b0*/  S2UR UR6, SR_CgaCtaId ;  /* 0x00000000000679c3 */ /* 0x000e620000008800 */
[----:B------:R-:W-:Y:S02]  /*04c0*/  UMOV UR5, 0x400 ;  /* 0x0000040000057882 */ /* 0x000fe40000000000 */
[----:B-1----:R-:W-:-:S04]  /*04d0*/  ULEA UR5, UR6, UR5, 0x18 ;  /* 0x0000000506057291 */ /* 0x002fc8000f8ec0ff */
[----:B------:R-:W-:Y:S02]  /*04e0*/  ULEA UR5, UR4, UR5, 0x2 ;  /* 0x0000000504057291 */ /* 0x000fe4000f8e10ff */
[----:B------:R-:W-:-:S07]  /*04f0*/  UIADD3 UR4, UPT, UPT, UR4, 0x8, URZ ;  /* 0x0000000804047890 */ /* 0x000fce000fffe0ff */
[----:B------:R-:W1:Y:S04]  /*0500*/  LDS.128 R12, [UR5] ;  /* 0x00000005ff0c7984 */ /* 0x000e680008000c00 */
[----:B0-----:R-:W0:Y:S01]  /*0510*/  LDS.128 R8, [UR5+0x10] ;  /* 0x00001005ff087984 */ /* 0x001e220008000c00 */
[----:B-1----:R-:W-:-:S04]  /*0520*/  FADD R12, R3, R12 ;  /* 0x0000000c030c7221 */ /* 0x002fc80000000000 */
[----:B------:R-:W-:-:S04]  /*0530*/  FADD R13, R12, R13 ;  /* 0x0000000d0c0d7221 */ /* 0x000fc80000000000 */
[----:B------:R-:W-:-:S04]  /*0540*/  FADD R14, R13, R14 ;  /* 0x0000000e0d0e7221 */ /* 0x000fc80000000000 */
[----:B------:R-:W-:-:S04]  /*0550*/  FADD R15, R14, R15 ;  /* 0x0000000f0e0f7221 */ /* 0x000fc80000000000 */
[----:B0-----:R-:W-:-:S04]  /*0560*/  FADD R8, R15, R8 ;  /* 0x000000080f087221 */ /* 0x001fc80000000000 */
[----:B------:R-:W-:-:S04]  /*0570*/  FADD R9, R8, R9 ;  /* 0x0000000908097221 */ /* 0x000fc80000000000 */
[----:B------:R-:W-:-:S04]  /*0580*/  FADD R10, R9, R10 ;  /* 0x0000000a090a7221 */ /* 0x000fc80000000000 */
[----:B------:R-:W-:-:S07]  /*0590*/  FADD R3, R10, R11 ;  /* 0x0000000b0a037221 */ /* 0x000fce0000000000 */
.L_x_6:
        /* <DEDUP_REMOVED lines=10> */
[----:B0-----:R-:W0:Y:S02]  /*0640*/  LDS.128 R8, [UR6] ;  /* 0x00000006ff087984 */ /* 0x001e240008000c00 */
[----:B0-----:R-:W-:-:S04]  /*0650*/  FADD R8, R3, R8 ;  /* 0x0000000803087221 */ /* 0x001fc80000000000 */
[----:B------:R-:W-:-:S04]  /*0660*/  FADD R9, R8, R9 ;  /* 0x0000000908097221 */ /* 0x000fc80000000000 */
[----:B------:R-:W-:-:S04]  /*0670*/  FADD R10, R9, R10 ;  /* 0x0000000a090a7221 */ /* 0x000fc80000000000 */
[----:B------:R-:W-:-:S07]  /*0680*/  FADD R3, R10, R11 ;  /* 0x0000000b0a037221 */ /* 0x000fce0000000000 */
.L_x_7:
[----:B------:R-:W-:Y:S05]  /*0690*/  BRA.U !UP2, `(.L_x_3) ;  /* 0x000000010a2c7547 */ /* 0x000fea000b800000 */
[----:B------:R-:W1:Y:S01]  /*06a0*/  S2UR UR7, SR_CgaCtaId ;  /* 0x00000000000779c3 */ /* 0x000e620000008800 */
[----:B------:R-:W-:Y:S01]  /*06b0*/  UMOV UR6, 0x400 ;  /* 0x0000040000067882 */ /* 0x000fe20000000000 */
[----:B------:R-:W-:Y:S02]  /*06c0*/  UIADD3 UR5, UPT, UPT, -UR5, URZ, URZ ;  /* 0x000000ff05057290 */ /* 0x000fe4000fffe1ff */
[----:B-1----:R-:W-:-:S04]  /*06d0*/  ULEA UR6, UR7, UR6, 0x18 ;  /* 0x0000000607067291 */ /* 0x002fc8000f8ec0ff */
[----:B------:R-:W-:-:S12]  /*06e0*/  ULEA UR4, UR4, UR6, 0x2 ;  /* 0x0000000604047291 */ /* 0x000fd8000f8e10ff */
.L_x_8:
[----:B------:R-:W1:Y:S01]  /*06f0*/  LDS R0, [UR4] ;  /* 0x00000004ff007984 */ /* 0x000e620008000800 */
[----:B------:R-:W-:Y:S02]  /*0700*/  UIADD3 UR5, UPT, UPT, UR5, 0x1, URZ ;  /* 0x0000000105057890 */ /* 0x000fe4000fffe0ff */
[----:B------:R-:W-:Y:S02]  /*0710*/  UIADD3 UR4, UPT, UPT, UR4, 0x4, URZ ;  /* 0x0000000404047890 */ /* 0x000fe4000fffe0ff */
[----:B------:R-:W-:Y:S01]  /*0720*/  UISETP.NE.AND UP1, UPT, UR5, URZ, UPT ;  /* 0x000000ff0500728c */ /* 0x000fe2000bf25270 */
[----:B-1----:R-:W-:-:S08]  /*0730*/  FADD R3, R0, R3 ;  /* 0x0000000300037221 */ /* 0x002fd00000000000 */
[----:B------:R-:W-:Y:S05]  /*0740*/  BRA.U UP1, `(.L_x_8) ;  /* 0xfffffffd01e87547 */ /* 0x000fea000b83ffff */
.L_x_3:
[----:B0-----:R-:W-:-:S04]  /*0750*/  I2FP.F32.S32 R6, UR11 ;  /* 0x0000000b00067c45 */ /* 0x001fc80008201400 */
[----:B------:R-:W0:Y:S08]  /*0760*/  MUFU.RCP R7, R6 ;  /* 0x0000000600077308 */ /* 0x000e300000001000 */
[----:B------:R-:W1:Y:S01]  /*0770*/  FCHK P0, R3, R6 ;  /* 0x0000000603007302 */ /* 0x000e620000000000 */
[----:B0-----:R-:W-:-:S04]  /*0780*/  FFMA R0, -R6, R7, 1 ;  /* 0x3f80000006007423 */ /* 0x001fc80000000107 */
[----:B------:R-:W-:-:S04]  /*0790*/  FFMA R0, R7, R0, R7 ;  /* 0x0000000007007223 */ /* 0x000fc80000000007 */
[----:B------:R-:W-:-:S04]  /*07a0*/  FFMA R7, R0, R3, RZ ;  /* 0x0000000300077223 */ /* 0x000fc800000000ff */
[----:B------:R-:W-:-:S04]  /*07b0*/  FFMA R4, -R6, R7, R3 ;  /* 0x0000000706047223 */ /* 0x000fc80000000103 */
[----:B------:R-:W-:Y:S01]  /*07c0*/  FFMA R4, R0, R4, R7 ;  /* 0x0000000400047223 */ /* 0x000fe20000000007 */
[----:B-1----:R-:W-:Y:S06]  /*07d0*/  @!P0 BRA `(.L_x_9) ;  /* 0x0000000000148947 */ /* 0x002fec0003800000 */
[----:B------:R-:W-:Y:S02]  /*07e0*/  MOV R0, R3 ;  /* 0x0000000300007202 */ /* 0x000fe40000000f00 */
[----:B------:R-:W-:Y:S02]  /*07f0*/  MOV R3, R6 ;  /* 0x0000000600037202 */ /* 0x000fe40000000f00 */
[----:B------:R-:W-:-:S07]  /*0800*/  MOV R8, 0x820 ;  /* 0x0000082000087802 */ /* 0x000fce0000000f00 */
[----:B------:R-:W-:Y:S05]  /*0810*/  CALL.REL.NOINC `($__internal_1_$__cuda_sm3x_div_rn_noftz_f32_slowpath) ;  /* 0x00000008009c7944 */ /* 0x000fea0003c00000 */
[----:B------:R-:W-:-:S07]  /*0820*/  MOV R4, R0 ;  /* 0x0000000000047202 */ /* 0x000fce0000000f00 */
.L_x_9:
[----:B------:R-:W-:Y:S01]  /*0830*/  HFMA2 R3, -RZ, RZ, 0, 0 ;  /* 0x00000000ff037431 */ /* 0x000fe200000001ff */
[----:B------:R-:W-:Y:S06]  /*0840*/  BRA.U !UP0, `(.L_x_10) ;  /* 0x00000005083c7547 */ /* 0x000fec000b800000 */
[----:B------:R-:W0:Y:S01]  /*0850*/  LDCU UR6, c[0x0][0x394] ;  /* 0x00007280ff0677ac */ /* 0x000e220008000800 */
[----:B------:R-:W-:Y:S01]  /*0860*/  MOV R3, RZ ;  /* 0x000000ff00037202 */ /* 0x000fe20000000f00 */
[----:B------:R-:W-:Y:S01]  /*0870*/  UMOV UR4, URZ ;  /* 0x000000ff00047c82 */ /* 0x000fe20008000000 */
[----:B0-----:R-:W-:Y:S02]  /*0880*/  UISETP.GE.U32.AND UP0, UPT, UR6, 0x8, UPT ;  /* 0x000000080600788c */ /* 0x001fe4000bf06070 */
[----:B------:R-:W-:-:S04]  /*0890*/  ULOP3.LUT UR10, UR6, 0x7, URZ, 0xc0, !UPT ;  /* 0x00000007060a7892 */ /* 0x000fc8000f8ec0ff */
[----:B------:R-:W-:-:S03]  /*08a0*/  UISETP.NE.AND UP1, UPT, UR10, URZ, UPT ;  /* 0x000000ff0a00728c */ /* 0x000fc6000bf25270 */
[----:B------:R-:W-:Y:S08]  /*08b0*/  BRA.U !UP0, `(.L_x_11) ;  /* 0x0000000108747547 */ /* 0x000ff0000b800000 */
[----:B------:R-:W0:Y:S01]  /*08c0*/  S2UR UR7, SR_CgaCtaId ;  /* 0x00000000000779c3 */ /* 0x000e220000008800 */
[----:B------:R-:W-:Y:S01]  /*08d0*/  UMOV UR5, 0x400 ;  /* 0x0000040000057882 */ /* 0x000fe20000000000 */
[----:B------:R-:W-:Y:S01]  /*08e0*/  ULOP3.LUT UR4, UR6, 0x7ffffff8, URZ, 0xc0, !UPT ;  /* 0x7ffffff806047892 */ /* 0x000fe2000f8ec0ff */
[----:B------:R-:W-:Y:S01]  /*08f0*/  MOV R3, RZ ;  /* 0x000000ff00037202 */ /* 0x000fe20000000f00 */
[----:B0-----:R-:W-:Y:S02]  /*0900*/  ULEA UR5, UR7, UR5, 0x18 ;  /* 0x0000000507057291 */ /* 0x001fe4000f8ec0ff */
[----:B------:R-:W-:Y:S02]  /*0910*/  UIADD3 UR7, UPT, UPT, -UR4, URZ, URZ ;  /* 0x000000ff04077290 */ /* 0x000fe4000fffe1ff */
[----:B------:R-:W-:-:S12]  /*0920*/  UIADD3 UR5, UPT, UPT, UR5, 0x10, URZ ;  /* 0x0000001005057890 */ /* 0x000fd8000fffe0ff */
.L_x_12:
[----:B------:R-:W0:Y:S01]  /*0930*/  LDS.128 R8, [UR5+-0x10] ;  /* 0xfffff005ff087984 */ /* 0x000e220008000c00 */
[----:B------:R-:W-:-:S03]  /*0940*/  UIADD3 UR7, UPT, UPT, UR7, 0x8, URZ ;  /* 0x0000000807077890 */ /* 0x000fc6000fffe0ff */
[----:B------:R-:W1:Y:S01]  /*0950*/  LDS.128 R12, [UR5] ;  /* 0x00000005ff0c7984 */ /* 0x000e620008000c00 */
[----:B------:R-:W-:Y:S02]  /*0960*/  UISETP.NE.AND UP0, UPT, UR7, URZ, UPT ;  /* 0x000000ff0700728c */ /* 0x000fe4000bf05270 */
[----:B------:R-:W-:Y:S01]  /*0970*/  UIADD3 UR5, UPT, UPT, UR5, 0x20, URZ ;  /* 0x0000002005057890 */ /* 0x000fe2000fffe0ff */
[--C-:B0-----:R-:W-:Y:S01]  /*0980*/  FADD R8, R8, -R4.reuse ;  /* 0x8000000408087221 */ /* 0x101fe20000000000 */
[--C-:B------:R-:W-:Y:S01]  /*0990*/  FADD R0, R9, -R4.reuse ;  /* 0x8000000409007221 */ /* 0x100fe20000000000 */
[--C-:B------:R-:W-:Y:S02]  /*09a0*/  FADD R10, R10, -R4.reuse ;  /* 0x800000040a0a7221 */ /* 0x100fe40000000000 */
[----:B------:R-:W-:Y:S01]  /*09b0*/  FFMA R3, R8, R8, R3 ;  /* 0x0000000808037223 */ /* 0x000fe20000000003 */
[--C-:B-1----:R-:W-:Y:S01]  /*09c0*/  FADD R12, R12, -R4.reuse ;  /* 0x800000040c0c7221 */ /* 0x102fe20000000000 */
[----:B------:R-:W-:-:S02]  /*09d0*/  FADD R14, R14, -R4 ;  /* 0x800000040e0e7221 */ /* 0x000fc40000000000 */
[----:B------:R-:W-:Y:S01]  /*09e0*/  FFMA R3, R0, R0, R3 ;  /* 0x0000000000037223 */ /* 0x000fe20000000003 */
[----:B------:R-:W-:-:S03]  /*09f0*/  FADD R0, R11, -R4 ;  /* 0x800000040b007221 */ /* 0x000fc60000000000 */
[----:B------:R-:W-:-:S04]  /*0a00*/  FFMA R3, R10, R10, R3 ;  /* 0x0000000a0a037223 */ /* 0x000fc80000000003 */
[----:B------:R-:W-:Y:S01]  /*0a10*/  FFMA R3, R0, R0, R3 ;  /* 0x0000000000037223 */ /* 0x000fe20000000003 */
[----:B------:R-:W-:-:S03]  /*0a20*/  FADD R0, R13, -R4 ;  /* 0x800000040d007221 */ /* 0x000fc60000000000 */
[----:B------:R-:W-:-:S04]  /*0a30*/  FFMA R3, R12, R12, R3 ;  /* 0x0000000c0c037223 */ /* 0x000fc80000000003 */
[----:B------:R-:W-:Y:S01]  /*0a40*/  FFMA R3, R0, R0, R3 ;  /* 0x0000000000037223 */ /* 0x000fe20000000003 */
[----:B------:R-:W-:-:S03]  /*0a50*/  FADD R0, R15, -R4 ;  /* 0x800000040f007221 */ /* 0x000fc60000000000 */
[----:B------:R-:W-:-:S04]  /*0a60*/  FFMA R3, R14, R14, R3 ;  /* 0x0000000e0e037223 */ /* 0x000fc80000000003 */
[----:B------:R-:W-:Y:S01]  /*0a70*/  FFMA R3, R0, R0, R3 ;  /* 0x0000000000037223 */ /* 0x000fe20000000003 */
[----:B------:R-:W-:Y:S06]  /*0a80*/  BRA.U UP0, `(.L_x_12) ;  /* 0xfffffffd00a87547 */ /* 0x000fec000b83ffff */
.L_x_11:
[----:B------:R-:W-:Y:S05]  /*0a90*/  BRA.U !UP1, `(.L_x_10) ;  /* 0x0000000109a87547 */ /* 0x000fea000b800000 */
[----:B------:R-:W-:Y:S02]  /*0aa0*/  UISETP.GE.U32.AND UP0, UPT, UR10, 0x4, UPT ;  /* 0x000000040a00788c */ /* 0x000fe4000bf06070 */
[----:B------:R-:W-:-:S04]  /*0ab0*/  ULOP3.LUT UR11, UR6, 0x3, URZ, 0xc0, !UPT ;  /* 0x00000003060b7892 */ /* 0x000fc8000f8ec0ff */
[----:B------:R-:W-:-:S03]  /*0ac0*/  UISETP.NE.AND UP1, UPT, UR11, URZ, UPT ;  /* 0x000000ff0b00728c */ /* 0x000fc6000bf25270 */
[----:B------:R-:W-:Y:S08]  /*0ad0*/  BRA.U !UP0, `(.L_x_13) ;  /* 0x00000001083c7547 */ /* 0x000ff0000b800000 */
[----:B------:R-:W0:Y:S01]  /*0ae0*/  S2UR UR7, SR_CgaCtaId ;  /* 0x00000000000779c3 */ /* 0x000e220000008800 */
[----:B------:R-:W-:Y:S02]  /*0af0*/  UMOV UR5, 0x400 ;  /* 0x0000040000057882 */ /* 0x000fe40000000000 */
[----:B0-----:R-:W-:-:S04]  /*0b00*/  ULEA UR5, UR7, UR5, 0x18 ;  /* 0x0000000507057291 */ /* 0x001fc8000f8ec0ff */
[----:B------:R-:W-:Y:S02]  /*0b10*/  ULEA UR5, UR4, UR5, 0x2 ;  /* 0x0000000504057291 */ /* 0x000fe4000f8e10ff */
[----:B------:R-:W-:-:S07]  /*0b20*/  UIADD3 UR4, UPT, UPT, UR4, 0x4, URZ ;  /* 0x0000000404047890 */ /* 0x000fce000fffe0ff */
[----:B------:R-:W0:Y:S04]  /*0b30*/  LDS.64 R8, [UR5] ;  /* 0x00000005ff087984 */ /* 0x000e280008000a00 */
[----:B------:R-:W1:Y:S01]  /*0b40*/  LDS.64 R10, [UR5+0x8] ;  /* 0x00000805ff0a7984 */ /* 0x000e620008000a00 */
[----:B0-----:R-:W-:Y:S01]  /*0b50*/  FADD R8, R8, -R4 ;  /* 0x8000000408087221 */ /* 0x001fe20000000000 */
[----:B------:R-:W-:-:S03]  /*0b60*/  FADD R0, -R4, R9 ;  /* 0x0000000904007221 */ /* 0x000fc60000000100 */
[----:B------:R-:W-:Y:S01]  /*0b70*/  FFMA R3, R8, R8, R3 ;  /* 0x0000000808037223 */ /* 0x000fe20000000003 */
[----:B-1----:R-:W-:-:S03]  /*0b80*/  FADD R10, R10, -R4 ;  /* 0x800000040a0a7221 */ /* 0x002fc60000000000 */
[----:B------:R-:W-:Y:S01]  /*0b90*/  FFMA R3, R0, R0, R3 ;  /* 0x0000000000037223 */ /* 0x000fe20000000003 */
[----:B------:R-:W-:-:S03]  /*0ba0*/  FADD R0, -R4, R11 ;  /* 0x0000000b04007221 */ /* 0x000fc60000000100 */
[----:B------:R-:W-:-:S04]  /*0bb0*/  FFMA R3, R10, R10, R3 ;  /* 0x0000000a0a037223 */ /* 0x000fc80000000003 */
[----:B------:R-:W-:-:S07]  /*0bc0*/  FFMA R3, R0, R0, R3 ;  /* 0x0000000000037223 */ /* 0x000fce0000000003 */
.L_x_13:
[----:B------:R-:W-:Y:S05]  /*0bd0*/  BRA.U !UP1, `(.L_x_10) ;  /* 0x0000000109587547 */ /* 0x000fea000b800000 */
[----:B------:R-:W-:Y:S02]  /*0be0*/  UISETP.NE.AND UP0, UPT, UR11, 0x1, UPT ;  /* 0x000000010b00788c */ /* 0x000fe4000bf05270 */
[----:B------:R-:W-:-:S04]  /*0bf0*/  ULOP3.LUT UR5, UR6, 0x1, URZ, 0xc0, !UPT ;  /* 0x0000000106057892 */ /* 0x000fc8000f8ec0ff */
[----:B------:R-:W-:-:S03]  /*0c00*/  UISETP.NE.U32.AND UP1, UPT, UR5, 0x1, UPT ;  /* 0x000000010500788c */ /* 0x000fc6000bf25070 */
[----:B------:R-:W-:Y:S08]  /*0c10*/  BRA.U !UP0, `(.L_x_14) ;  /* 0x0000000108287547 */ /* 0x000ff0000b800000 */
[----:B------:R-:W0:Y:S01]  /*0c20*/  S2UR UR6, SR_CgaCtaId ;  /* 0x00000000000679c3 */ /* 0x000e220000008800 */
[----:B------:R-:W-:Y:S02]  /*0c30*/  UMOV UR5, 0x400 ;  /* 0x0000040000057882 */ /* 0x000fe40000000000 */
[----:B0-----:R-:W-:-:S04]  /*0c40*/  ULEA UR5, UR6, UR5, 0x18 ;  /* 0x0000000506057291 */ /* 0x001fc8000f8ec0ff */
[----:B------:R-:W-:Y:S02]  /*0c50*/  ULEA UR5, UR4, UR5, 0x2 ;  /* 0x0000000504057291 */ /* 0x000fe4000f8e10ff */
[----:B------:R-:W-:-:S07]  /*0c60*/  UIADD3 UR4, UPT, UPT, UR4, 0x2, URZ ;  /* 0x0000000204047890 */ /* 0x000fce000fffe0ff */
[----:B------:R-:W0:Y:S02]  /*0c70*/  LDS.64 R8, [UR5] ;  /* 0x00000005ff087984 */ /* 0x000e240008000a00 */
[----:B0-----:R-:W-:Y:S01]  /*0c80*/  FADD R8, R8, -R4 ;  /* 0x8000000408087221 */ /* 0x001fe20000000000 */
[----:B------:R-:W-:-:S03]  /*0c90*/  FADD R0, -R4, R9 ;  /* 0x0000000904007221 */ /* 0x000fc60000000100 */
[----:B------:R-:W-:-:S04]  /*0ca0*/  FFMA R3, R8, R8, R3 ;  /* 0x0000000808037223 */ /* 0x000fc80000000003 */
[----:B------:R-:W-:-:S07]  /*0cb0*/  FFMA R3, R0, R0, R3 ;  /* 0x0000000000037223 */ /* 0x000fce0000000003 */
.L_x_14:
[----:B------:R-:W-:Y:S05]  /*0cc0*/  BRA.U UP1, `(.L_x_10) ;  /* 0x00000001011c7547 */ /* 0x000fea000b800000 */
[----:B------:R-:W0:Y:S01]  /*0cd0*/  S2UR UR6, SR_CgaCtaId ;  /* 0x00000000000679c3 */ /* 0x000e220000008800 */
[----:B------:R-:W-:Y:S02]  /*0ce0*/  UMOV UR5, 0x400 ;  /* 0x0000040000057882 */ /* 0x000fe40000000000 */
[----:B0-----:R-:W-:-:S04]  /*0cf0*/  ULEA UR5, UR6, UR5, 0x18 ;  /* 0x0000000506057291 */ /* 0x001fc8000f8ec0ff */
[----:B------:R-:W-:-:S09]  /*0d00*/  ULEA UR4, UR4, UR5, 0x2 ;  /* 0x0000000504047291 */ /* 0x000fd2000f8e10ff */
[----:B------:R-:W0:Y:S02]  /*0d10*/  LDS R7, [UR4] ;  /* 0x00000004ff077984 */ /* 0x000e240008000800 */
[----:B0-----:R-:W-:-:S04]  /*0d20*/  FADD R0, R7, -R4 ;  /* 0x8000000407007221 */ /* 0x001fc80000000000 */
[----:B------:R-:W-:-:S07]  /*0d30*/  FFMA R3, R0, R0, R3 ;  /* 0x0000000000037223 */ /* 0x000fce0000000003 */
.L_x_10:
[----:B------:R-:W0:Y:S01]  /*0d40*/  MUFU.RCP R7, R6 ;  /* 0x0000000600077308 */ /* 0x000e220000001000 */
[----:B------:R-:W1:Y:S01]  /*0d50*/  LDCU UR4, c[0x0][0x394] ;  /* 0x00007280ff0477ac */ /* 0x000e620008000800 */
[----:B------:R-:W-:Y:S06]  /*0d60*/  BSSY.RECONVERGENT B0, `(.L_x_15) ;  /* 0x000000d000007945 */ /* 0x000fec0003800200 */
[----:B------:R-:W2:Y:S01]  /*0d70*/  FCHK P0, R3, R6 ;  /* 0x0000000603007302 */ /* 0x000ea20000000000 */
[----:B0-----:R-:W-:Y:S01]  /*0d80*/  FFMA R0, -R6, R7, 1 ;  /* 0x3f80000006007423 */ /* 0x001fe20000000107 */
[----:B-1----:R-:W-:-:S03]  /*0d90*/  ISETP.GE.AND P2, PT, R5, UR4, PT ;  /* 0x0000000405007c0c */ /* 0x002fc6000bf46270 */
[----:B------:R-:W-:-:S04]  /*0da0*/  FFMA R0, R7, R0, R7 ;  /* 0x0000000007007223 */ /* 0x000fc80000000007 */
[----:B------:R-:W-:-:S04]  /*0db0*/  FFMA R7, R0, R3, RZ ;  /* 0x0000000300077223 */ /* 0x000fc800000000ff */
[----:B------:R-:W-:-:S04]  /*0dc0*/  FFMA R8, -R6, R7, R3 ;  /* 0x0000000706087223 */ /* 0x000fc80000000103 */
[----:B------:R-:W-:Y:S01]  /*0dd0*/  FFMA R0, R0, R8, R7 ;  /* 0x0000000800007223 */ /* 0x000fe20000000007 */
[----:B--2---:R-:W-:Y:S06]  /*0de0*/  @!P0 BRA `(.L_x_16) ;  /* 0x0000000000108947 */ /* 0x004fec0003800000 */
[----:B------:R-:W-:Y:S02]  /*0df0*/  MOV R0, R3 ;  /* 0x0000000300007202 */ /* 0x000fe40000000f00 */
[----:B------:R-:W-:Y:S02]  /*0e00*/  MOV R3, R6 ;  /* 0x0000000600037202 */ /* 0x000fe40000000f00 */
[----:B------:R-:W-:-:S07]  /*0e10*/  MOV R8, 0xe30 ;  /* 0x00000e3000087802 */ /* 0x000fce0000000f00 */
[----:B------:R-:W-:Y:S05]  /*0e20*/  CALL.REL.NOINC `($__internal_1_$__cuda_sm3x_div_rn_noftz_f32_slowpath) ;  /* 0x0000000400187944 */ /* 0x000fea0003c00000 */
.L_x_16:
[----:B------:R-:W-:Y:S05]  /*0e30*/  BSYNC.RECONVERGENT B0 ;  /* 0x0000000000007941 */ /* 0x000fea0003800200 */
.L_x_15:
[----:B------:R-:W-:Y:S05]  /*0e40*/  @P2 EXIT ;  /* 0x000000000000294d */ /* 0x000fea0003800000 */
[----:B------:R-:W0:Y:S01]  /*0e50*/  LDCU UR4, c[0x0][0x398] ;  /* 0x00007300ff0477ac */ /* 0x000e220008000800 */
[----:B------:R-:W-:Y:S01]  /*0e60*/  BSSY.RECONVERGENT B0, `(.L_x_17) ;  /* 0x000000f000007945 */ /* 0x000fe20003800200 */
[----:B0-----:R-:W-:-:S04]  /*0e70*/  FADD R0, R0, UR4 ;  /* 0x0000000400007e21 */ /* 0x001fc80008000000 */
[----:B------:R0:W1:Y:S01]  /*0e80*/  MUFU.RSQ R7, R0 ;  /* 0x0000000000077308 */ /* 0x0000620000001400 */
[----:B------:R-:W-:-:S04]  /*0e90*/  IADD3 R3, PT, PT, R0, -0xd000000, RZ ;  /* 0xf300000000037810 */ /* 0x000fc80007ffe0ff */
[----:B------:R-:W-:-:S13]  /*0ea0*/  ISETP.GT.U32.AND P0, PT, R3, 0x727fffff, PT ;  /* 0x727fffff0300780c */ /* 0x000fda0003f04070 */
[----:B01----:R-:W-:Y:S05]  /*0eb0*/  @!P0 BRA `(.L_x_18) ;  /* 0x0000000000148947 */ /* 0x003fea0003800000 */
[----:B------:R-:W-:Y:S01]  /*0ec0*/  BSSY.RECONVERGENT B1, `(.L_x_19) ;  /* 0x0000003000017945 */ /* 0x000fe20003800200 */
[----:B------:R-:W-:-:S07]  /*0ed0*/  MOV R10, 0xef0 ;  /* 0x00000ef0000a7802 */ /* 0x000fce0000000f00 */
[----:B------:R-:W-:Y:S05]  /*0ee0*/  CALL.REL.NOINC `($__internal_0_$__cuda_sm20_sqrt_rn_f32_slowpath) ;  /* 0x0000000000907944 */ /* 0x000fea0003c00000 */
[----:B------:R-:W-:Y:S05]  /*0ef0*/  BSYNC.RECONVERGENT B1 ;  /* 0x0000000000017941 */ /* 0x000fea0003800200 */
.L_x_19:
[----:B------:R-:W-:Y:S05]  /*0f00*/  BRA `(.L_x_20) ;  /* 0x0000000000107947 */ /* 0x000fea0003800000 */
.L_x_18:
[----:B------:R-:W-:Y:S01]  /*0f10*/  FMUL.FTZ R3, R0, R7 ;  /* 0x0000000700037220 */ /* 0x000fe20000410000 */
[----:B------:R-:W-:-:S03]  /*0f20*/  FMUL.FTZ R6, R7, 0.5 ;  /* 0x3f00000007067820 */ /* 0x000fc60000410000 */
[----:B------:R-:W-:-:S04]  /*0f30*/  FFMA R0, -R3, R3, R0 ;  /* 0x0000000303007223 */ /* 0x000fc80000000100 */
[----:B------:R-:W-:-:S07]  /*0f40*/  FFMA R3, R0, R6, R3 ;  /* 0x0000000600037223 */ /* 0x000fce0000000003 */
.L_x_20:
[----:B------:R-:W-:Y:S05]  /*0f50*/  BSYNC.RECONVERGENT B0 ;  /* 0x0000000000007941 */ /* 0x000fea0003800200 */
.L_x_17:
[----:B------:R-:W0:Y:S01]  /*0f60*/  S2UR UR5, SR_CgaCtaId ;  /* 0x00000000000579c3 */ /* 0x000e220000008800 */
[----:B------:R-:W-:Y:S01]  /*0f70*/  UMOV UR4, 0x400 ;  /* 0x0000040000047882 */ /* 0x000fe20000000000 */
[----:B------:R-:W1:Y:S01]  /*0f80*/  LDCU UR6, c[0x0][0x364] ;  /* 0x00006c80ff0677ac */ /* 0x000e620008000800 */
[----:B------:R-:W2:Y:S05]  /*0f90*/  LDCU UR7, c[0x0][0x394] ;  /* 0x00007280ff0777ac */ /* 0x000eaa0008000800 */
[----:B------:R-:W3:Y:S01]  /*0fa0*/  LDC.64 R6, c[0x0][0x388] ;  /* 0x0000e200ff067b82 */ /* 0x000ee20000000a00 */
[----:B012---:R-:W-:-:S12]  /*0fb0*/  ULEA UR4, UR5, UR4, 0x18 ;  /* 0x0000000405047291 */ /* 0x007fd8000f8ec0ff */
.L_x_23:
[----:B0-----:R-:W-:Y:S01]  /*0fc0*/  LEA R8, R5, UR4, 0x2 ;  /* 0x0000000405087c11 */ /* 0x001fe2000f8e10ff */
[----:B------:R-:W0:Y:S01]  /*0fd0*/  MUFU.RCP R10, R3 ;  /* 0x00000003000a7308 */ /* 0x000e220000001000 */
[----:B------:R-:W-:Y:S03]  /*0fe0*/  BSSY.RECONVERGENT B0, `(.L_x_21) ;  /* 0x000000d000007945 */ /* 0x000fe60003800200 */
[----:B------:R-:W1:Y:S01]  /*0ff0*/  LDS R9, [R8] ;  /* 0x0000000008097984 */ /* 0x000e620000000800 */
[----:B0-----:R-:W-:-:S04]  /*1000*/  FFMA R11, R10, -R3, 1 ;  /* 0x3f8000000a0b7423 */ /* 0x001fc80000000803 */
[----:B------:R-:W-:Y:S01]  /*1010*/  FFMA R11, R10, R11, R10 ;  /* 0x0000000b0a0b7223 */ /* 0x000fe2000000000a */
[----:B-1----:R-:W-:-:S04]  /*1020*/  FADD R0, R9, -R4 ;  /* 0x8000000409007221 */ /* 0x002fc80000000000 */
[----:B------:R-:W0:Y:S01]  /*1030*/  FCHK P0, R0, R3 ;  /* 0x0000000300007302 */ /* 0x000e220000000000 */
[----:B------:R-:W-:-:S04]  /*1040*/  FFMA R10, R0, R11, RZ ;  /* 0x0000000b000a7223 */ /* 0x000fc800000000ff */
[----:B------:R-:W-:-:S04]  /*1050*/  FFMA R9, R10, -R3, R0 ;  /* 0x800000030a097223 */ /* 0x000fc80000000000 */
[----:B------:R-:W-:Y:S01]  /*1060*/  FFMA R11, R11, R9, R10 ;  /* 0x000000090b0b7223 */ /* 0x000fe2000000000a */
[----:B0-----:R-:W-:Y:S06]  /*1070*/  @!P0 BRA `(.L_x_22) ;  /* 0x00000000000c8947 */ /* 0x001fec0003800000 */
[----:B------:R-:W-:-:S07]  /*1080*/  MOV R8, 0x10a0 ;  /* 0x000010a000087802 */ /* 0x000fce0000000f00 */
[----:B---3--:R-:W-:Y:S05]  /*1090*/  CALL.REL.NOINC `($__internal_1_$__cuda_sm3x_div_rn_noftz_f32_slowpath) ;  /* 0x00000000007c7944 */ /* 0x008fea0003c00000 */
[----:B------:R-:W-:-:S07]  /*10a0*/  MOV R11, R0 ;  /* 0x00000000000b7202 */ /* 0x000fce0000000f00 */
.L_x_22:
[----:B------:R-:W-:Y:S05]  /*10b0*/  BSYNC.RECONVERGENT B0 ;  /* 0x0000000000007941 */ /* 0x000fea0003800200 */
.L_x_21:
[----:B------:R-:W-:Y:S01]  /*10c0*/  IMAD R9, R2, UR7, R5 ;  /* 0x0000000702097c24 */ /* 0x000fe2000f8e0205 */
[----:B------:R-:W-:-:S03]  /*10d0*/  IADD3 R5, PT, PT, R5, UR6, RZ ;  /* 0x0000000605057c10 */ /* 0x000fc6000fffe0ff */
[----:B---3--:R-:W-:Y:S01]  /*10e0*/  IMAD.WIDE R8, R9, 0x4, R6 ;  /* 0x0000000409087825 */ /* 0x008fe200078e0206 */
[----:B------:R-:W-:-:S04]  /*10f0*/  ISETP.GE.AND P0, PT, R5, UR7, PT ;  /* 0x0000000705007c0c */ /* 0x000fc8000bf06270 */
[----:B------:R0:W-:Y:S09]  /*1100*/  STG.E desc[UR8][R8.64], R11 ;  /* 0x0000000b08007986 */ /* 0x0001f2000c101908 */
[----:B------:R-:W-:Y:S05]  /*1110*/  @!P0 BRA `(.L_x_23) ;  /* 0xfffffffc00a88947 */ /* 0x000fea000383ffff */
[----:B------:R-:W-:Y:S05]  /*1120*/  EXIT ;  /* 0x000000000000794d */ /* 0x000fea0003800000 */
        .weak           $__internal_0_$__cuda_sm20_sqrt_rn_f32_slowpath
        .type           $__internal_0_$__cuda_sm20_sqrt_rn_f32_slowpath,@function
        .size           $__internal_0_$__cuda_sm20_sqrt_rn_f32_slowpath,($__internal_1_$__cuda_sm3x_div_rn_noftz_f32_slowpath - $__internal_0_$__cuda_sm20_sqrt_rn_f32_slowpath)
$__internal_0_$__cuda_sm20_sqrt_rn_f32_slowpath:
[----:B------:R-:W-:-:S13]  /*1130*/  LOP3.LUT P0, RZ, R0, 0x7fffffff, RZ, 0xc0, !PT ;  /* 0x7fffffff00ff7812 */ /* 0x000fda000780c0ff */
[----:B------:R-:W-:Y:S01]  /*1140*/  @!P0 MOV R3, R0 ;  /* 0x0000000000038202 */ /* 0x000fe20000000f00 */
[----:B------:R-:W-:Y:S06]  /*1150*/  @!P0 BRA `(.L_x_24) ;  /* 0x0000000000408947 */ /* 0x000fec0003800000 */
[----:B------:R-:W-:-:S13]  /*1160*/  FSETP.GEU.FTZ.AND P0, PT, R0, RZ, PT ;  /* 0x000000ff0000720b */ /* 0x000fda0003f1e000 */
[----:B------:R-:W-:Y:S01]  /*1170*/  @!P0 MOV R3, 0x7fffffff ;  /* 0x7fffffff00038802 */ /* 0x000fe20000000f00 */
[----:B------:R-:W-:Y:S06]  /*1180*/  @!P0 BRA `(.L_x_24) ;  /* 0x0000000000348947 */ /* 0x000fec0003800000 */
[----:B------:R-:W-:-:S13]  /*1190*/  FSETP.GTU.FTZ.AND P0, PT, |R0|, +INF , PT ;  /* 0x7f8000000000780b */ /* 0x000fda0003f1c200 */
[----:B------:R-:W-:Y:S01]  /*11a0*/  @P0 FADD.FTZ R3, R0, 1 ;  /* 0x3f80000000030421 */ /* 0x000fe20000010000 */
[----:B------:R-:W-:Y:S06]  /*11b0*/  @P0 BRA `(.L_x_24) ;  /* 0x0000000000280947 */ /* 0x000fec0003800000 */
[----:B------:R-:W-:-:S13]  /*11c0*/  FSETP.NEU.FTZ.AND P0, PT, |R0|, +INF , PT ;  /* 0x7f8000000000780b */ /* 0x000fda0003f1d200 */
[----:B------:R-:W-:-:S04]  /*11d0*/  @P0 FFMA R6, R0, 1.84467440737095516160e+19, RZ ;  /* 0x5f80000000060823 */ /* 0x000fc800000000ff */
[----:B------:R-:W0:Y:S02]  /*11e0*/  @P0 MUFU.RSQ R3, R6 ;  /* 0x0000000600030308 */ /* 0x000e240000001400 */
[----:B0-----:R-:W-:Y:S01]  /*11f0*/  @P0 FMUL.FTZ R7, R6, R3 ;  /* 0x0000000306070220 */ /* 0x001fe20000410000 */
[----:B------:R-:W-:Y:S01]  /*1200*/  @P0 FMUL.FTZ R9, R3, 0.5 ;  /* 0x3f00000003090820 */ /* 0x000fe20000410000 */
[----:B------:R-:W-:Y:S02]  /*1210*/  @!P0 MOV R3, R0 ;  /* 0x0000000000038202 */ /* 0x000fe40000000f00 */
[----:B------:R-:W-:-:S04]  /*1220*/  @P0 FADD.FTZ R8, -R7, -RZ ;  /* 0x800000ff07080221 */ /* 0x000fc80000010100 */
[----:B------:R-:W-:-:S04]  /*1230*/  @P0 FFMA R8, R7, R8, R6 ;  /* 0x0000000807080223 */ /* 0x000fc80000000006 */
[----:B------:R-:W-:-:S04]  /*1240*/  @P0 FFMA R8, R8, R9, R7 ;  /* 0x0000000908080223 */ /* 0x000fc80000000007 */
[----:B------:R-:W-:-:S07]  /*1250*/  @P0 FMUL.FTZ R3, R8, 2.3283064365386962891e-10 ;  /* 0x2f80000008030820 */ /* 0x000fce0000410000 */
.L_x_24:
[----:B------:R-:W-:Y:S01]  /*1260*/  HFMA2 R7, -RZ, RZ, 0, 0 ;  /* 0x00000000ff077431 */ /* 0x000fe200000001ff */
[----:B------:R-:W-:-:S04]  /*1270*/  MOV R6, R10 ;  /* 0x0000000a00067202 */ /* 0x000fc80000000f00 */
[----:B------:R-:W-:Y:S05]  /*1280*/  RET.REL.NODEC R6 `(_Z10layer_normPfS_iif) ;  /* 0xffffffec065c7950 */ /* 0x000fea0003c3ffff */
        .weak           $__internal_1_$__cuda_sm3x_div_rn_noftz_f32_slowpath
        .type           $__internal_1_$__cuda_sm3x_div_rn_noftz_f32_slowpath,@function
        .size           $__internal_1_$__cuda_sm3x_div_rn_noftz_f32_slowpath,(.L_x_38 - $__internal_1_$__cuda_sm3x_div_rn_noftz_f32_slowpath)
$__internal_1_$__cuda_sm3x_div_rn_noftz_f32_slowpath:
[----:B------:R-:W-:Y:S01]  /*1290*/  SHF.R.U32.HI R10, RZ, 0x17, R3 ;  /* 0x00000017ff0a7819 */ /* 0x000fe20000011603 */
[----:B------:R-:W-:Y:S01]  /*12a0*/  BSSY.RECONVERGENT B1, `(.L_x_25) ;  /* 0x0000063000017945 */ /* 0x000fe20003800200 */
[----:B------:R-:W-:Y:S02]  /*12b0*/  SHF.R.U32.HI R9, RZ, 0x17, R0 ;  /* 0x00000017ff097819 */ /* 0x000fe40000011600 */
[----:B------:R-:W-:Y:S02]  /*12c0*/  LOP3.LUT R10, R10, 0xff, RZ, 0xc0, !PT ;  /* 0x000000ff0a0a7812 */ /* 0x000fe400078ec0ff */
[----:B------:R-:W-:Y:S02]  /*12d0*/  LOP3.LUT R14, R9, 0xff, RZ, 0xc0, !PT ;  /* 0x000000ff090e7812 */ /* 0x000fe400078ec0ff */
[----:B------:R-:W-:Y:S02]  /*12e0*/  IADD3 R13, PT, PT, R10, -0x1, RZ ;  /* 0xffffffff0a0d7810 */ /* 0x000fe40007ffe0ff */
[----:B------:R-:W-:-:S02]  /*12f0*/  IADD3 R12, PT, PT, R14, -0x1, RZ ;  /* 0xffffffff0e0c7810 */ /* 0x000fc40007ffe0ff */
[----:B------:R-:W-:Y:S02]  /*1300*/  ISETP.GT.U32.AND P0, PT, R13, 0xfd, PT ;  /* 0x000000fd0d00780c */ /* 0x000fe40003f04070 */
[----:B------:R-:W-:Y:S02]  /*1310*/  MOV R11, R3 ;  /* 0x00000003000b7202 */ /* 0x000fe40000000f00 */
[----:B------:R-:W-:-:S13]  /*1320*/  ISETP.GT.U32.OR P0, PT, R12, 0xfd, P0 ;  /* 0x000000fd0c00780c */ /* 0x000fda0000704470 */
[----:B------:R-:W-:Y:S01]  /*1330*/  @!P0 MOV R9, RZ ;  /* 0x000000ff00098202 */ /* 0x000fe20000000f00 */
[----:B------:R-:W-:Y:S06]  /*1340*/  @!P0 BRA `(.L_x_26) ;  /* 0x00000000005c8947 */ /* 0x000fec0003800000 */
[----:B------:R-:W-:Y:S02]  /*1350*/  FSETP.GTU.FTZ.AND P0, PT, |R0|, +INF , PT ;  /* 0x7f8000000000780b */ /* 0x000fe40003f1c200 */
[----:B------:R-:W-:-:S04]  /*1360*/  FSETP.GTU.FTZ.AND P1, PT, |R3|, +INF , PT ;  /* 0x7f8000000300780b */ /* 0x000fc80003f3c200 */
[----:B------:R-:W-:-:S13]  /*1370*/  PLOP3.LUT P0, PT, P0, P1, PT, 0xf8, 0x8f ;  /* 0x00000000008f781c */ /* 0x000fda0000703f70 */
[----:B------:R-:W-:Y:S05]  /*1380*/  @P0 BRA `(.L_x_27) ;  /* 0x00000004004c0947 */ /* 0x000fea0003800000 */
[----:B------:R-:W-:-:S13]  /*1390*/  LOP3.LUT P0, RZ, R11, 0x7fffffff, R0, 0xc8, !PT ;  /* 0x7fffffff0bff7812 */ /* 0x000fda000780c800 */
[----:B------:R-:W-:Y:S05]  /*13a0*/  @!P0 BRA `(.L_x_28) ;  /* 0x00000004003c8947 */ /* 0x000fea0003800000 */
[C---:B------:R-:W-:Y:S02]  /*13b0*/  FSETP.NEU.FTZ.AND P3, PT, |R0|.reuse, +INF , PT ;  /* 0x7f8000000000780b */ /* 0x040fe40003f7d200 */
[----:B------:R-:W-:Y:S02]  /*13c0*/  FSETP.NEU.FTZ.AND P1, PT, |R3|, +INF , PT ;  /* 0x7f8000000300780b */ /* 0x000fe40003f3d200 */
[----:B------:R-:W-:-:S11]  /*13d0*/  FSETP.NEU.FTZ.AND P0, PT, |R0|, +INF , PT ;  /* 0x7f8000000000780b */ /* 0x000fd60003f1d200 */
[----:B------:R-:W-:Y:S05]  /*13e0*/  @!P1 BRA !P3, `(.L_x_28) ;  /* 0x00000004002c9947 */ /* 0x000fea0005800000 */
[----:B------:R-:W-:-:S04]  /*13f0*/  LOP3.LUT P3, RZ, R0, 0x7fffffff, RZ, 0xc0, !PT ;  /* 0x7fffffff00ff7812 */ /* 0x000fc8000786c0ff */
[----:B------:R-:W-:-:S13]  /*1400*/  PLOP3.LUT P1, PT, P1, P3, PT, 0x2f, 0xf2 ;  /* 0x0000000000f2781c */ /* 0x000fda0000f26577 */
[----:B------:R-:W-:Y:S05]  /*1410*/  @P1 BRA `(.L_x_29) ;  /* 0x0000000400181947 */ /* 0x000fea0003800000 */
[----:B------:R-:W-:-:S04]  /*1420*/  LOP3.LUT P1, RZ, R11, 0x7fffffff, RZ, 0xc0, !PT ;  /* 0x7fffffff0bff7812 */ /* 0x000fc8000782c0ff */
[----:B------:R-:W-:-:S13]  /*1430*/  PLOP3.LUT P0, PT, P0, P1, PT, 0x2f, 0xf2 ;  /* 0x0000000000f2781c */ /* 0x000fda0000702577 */
[----:B------:R-:W-:Y:S05]  /*1440*/  @P0 BRA `(.L_x_30) ;  /* 0x0000000400000947 */ /* 0x000fea0003800000 */
[----:B------:R-:W-:Y:S02]  /*1450*/  ISETP.GE.AND P0, PT, R12, RZ, PT ;  /* 0x000000ff0c00720c */ /* 0x000fe40003f06270 */
[----:B------:R-:W-:-:S11]  /*1460*/  ISETP.GE.AND P1, PT, R13, RZ, PT ;  /* 0x000000ff0d00720c */ /* 0x000fd60003f26270 */
[----:B------:R-:W-:Y:S01]  /*1470*/  @P0 MOV R9, RZ ;  /* 0x000000ff00090202 */ /* 0x000fe20000000f00 */
[----:B------:R-:W-:Y:S01]  /*1480*/  @!P0 FFMA R0, R0, 1.84467440737095516160e+19, RZ ;  /* 0x5f80000000008823 */ /* 0x000fe200000000ff */
[----:B------:R-:W-:Y:S01]  /*1490*/  @!P0 MOV R9, 0xffffffc0 ;  /* 0xffffffc000098802 */ /* 0x000fe20000000f00 */
[----:B------:R-:W-:-:S03]  /*14a0*/  @!P1 FFMA R11, R3, 1.84467440737095516160e+19, RZ ;  /* 0x5f800000030b9823 */ /* 0x000fc600000000ff */
[----:B------:R-:W-:-:S07]  /*14b0*/  @!P1 IADD3 R9, PT, PT, R9, 0x40, RZ ;  /* 0x0000004009099810 */ /* 0x000fce0007ffe0ff */
.L_x_26:
[----:B------:R-:W-:Y:S01]  /*14c0*/  LEA R12, R10, 0xc0800000, 0x17 ;  /* 0xc08000000a0c7811 */ /* 0x000fe200078eb8ff */
[----:B------:R-:W-:Y:S03]  /*14d0*/  BSSY.RECONVERGENT B2, `(.L_x_31) ;  /* 0x0000036000027945 */ /* 0x000fe60003800200 */
[----:B------:R-:W-:Y:S02]  /*14e0*/  IADD3 R12, PT, PT, -R12, R11, RZ ;  /* 0x0000000b0c0c7210 */ /* 0x000fe40007ffe1ff */
[----:B------:R-:W-:Y:S02]  /*14f0*/  IADD3 R11, PT, PT, R14, -0x7f, RZ ;  /* 0xffffff810e0b7810 */ /* 0x000fe40007ffe0ff */
[----:B------:R0:W1:Y:S01]  /*1500*/  MUFU.RCP R13, R12 ;  /* 0x0000000c000d7308 */ /* 0x0000620000001000 */
[----:B------:R-:W-:Y:S02]  /*1510*/  FADD.FTZ R15, -R12, -RZ ;  /* 0x800000ff0c0f7221 */ /* 0x000fe40000010100 */
[C---:B------:R-:W-:Y:S01]  /*1520*/  IMAD R0, R11.reuse, -0x800000, R0 ;  /* 0xff8000000b007824 */ /* 0x040fe200078e0200 */
[----:B0-----:R-:W-:-:S04]  /*1530*/  IADD3 R12, PT, PT, R11, 0x7f, -R10 ;  /* 0x0000007f0b0c7810 */ /* 0x001fc80007ffe80a */
[----:B------:R-:W-:Y:S01]  /*1540*/  IADD3 R9, PT, PT, R12, R9, RZ ;  /* 0x000000090c097210 */ /* 0x000fe20007ffe0ff */
[----:B-1----:R-:W-:-:S04]  /*1550*/  FFMA R14, R13, R15, 1 ;  /* 0x3f8000000d0e7423 */ /* 0x002fc8000000000f */
[----:B------:R-:W-:-:S04]  /*1560*/  FFMA R16, R13, R14, R13 ;  /* 0x0000000e0d107223 */ /* 0x000fc8000000000d */
[----:B------:R-:W-:-:S04]  /*1570*/  FFMA R13, R0, R16, RZ ;  /* 0x00000010000d7223 */ /* 0x000fc800000000ff */
[----:B------:R-:W-:-:S04]  /*1580*/  FFMA R14, R15, R13, R0 ;  /* 0x0000000d0f0e7223 */ /* 0x000fc80000000000 */
[----:B------:R-:W-:-:S04]  /*1590*/  FFMA R13, R16, R14, R13 ;  /* 0x0000000e100d7223 */ /* 0x000fc8000000000d */
[----:B------:R-:W-:-:S04]  /*15a0*/  FFMA R14, R15, R13, R0 ;  /* 0x0000000d0f0e7223 */ /* 0x000fc80000000000 */
[----:B------:R-:W-:-:S05]  /*15b0*/  FFMA R0, R16, R14, R13 ;  /* 0x0000000e10007223 */ /* 0x000fca000000000d */
[----:B------:R-:W-:-:S04]  /*15c0*/  SHF.R.U32.HI R10, RZ, 0x17, R0 ;  /* 0x00000017ff0a7819 */ /* 0x000fc80000011600 */
[----:B------:R-:W-:-:S04]  /*15d0*/  LOP3.LUT R10, R10, 0xff, RZ, 0xc0, !PT ;  /* 0x000000ff0a0a7812 */ /* 0x000fc800078ec0ff */
[----:B------:R-:W-:-:S04]  /*15e0*/  IADD3 R15, PT, PT, R10, R9, RZ ;  /* 0x000000090a0f7210 */ /* 0x000fc80007ffe0ff */
[----:B------:R-:W-:-:S04]  /*15f0*/  IADD3 R10, PT, PT, R15, -0x1, RZ ;  /* 0xffffffff0f0a7810 */ /* 0x000fc80007ffe0ff */
[----:B------:R-:W-:-:S13]  /*1600*/  ISETP.GE.U32.AND P0, PT, R10, 0xfe, PT ;  /* 0x000000fe0a00780c */ /* 0x000fda0003f06070 */
[----:B------:R-:W-:Y:S05]  /*1610*/  @!P0 BRA `(.L_x_32) ;  /* 0x0000000000808947 */ /* 0x000fea0003800000 */
[----:B------:R-:W-:-:S13]  /*1620*/  ISETP.GT.AND P0, PT, R15, 0xfe, PT ;  /* 0x000000fe0f00780c */ /* 0x000fda0003f04270 */
[----:B------:R-:W-:Y:S05]  /*1630*/  @P0 BRA `(.L_x_33) ;  /* 0x00000000006c0947 */ /* 0x000fea0003800000 */
[----:B------:R-:W-:-:S13]  /*1640*/  ISETP.GE.AND P0, PT, R15, 0x1, PT ;  /* 0x000000010f00780c */ /* 0x000fda0003f06270 */
[----:B------:R-:W-:Y:S05]  /*1650*/  @P0 BRA `(.L_x_34) ;  /* 0x0000000000740947 */ /* 0x000fea0003800000 */
[----:B------:R-:W-:Y:S02]  /*1660*/  ISETP.GE.AND P0, PT, R15, -0x18, PT ;  /* 0xffffffe80f00780c */ /* 0x000fe40003f06270 */
[----:B------:R-:W-:-:S11]  /*1670*/  LOP3.LUT R0, R0, 0x80000000, RZ, 0xc0, !PT ;  /* 0x8000000000007812 */ /* 0x000fd600078ec0ff */
[----:B------:R-:W-:Y:S05]  /*1680*/  @!P0 BRA `(.L_x_34) ;  /* 0x0000000000688947 */ /* 0x000fea0003800000 */
[CCC-:B------:R-:W-:Y:S01]  /*1690*/  FFMA.RZ R9, R16.reuse, R14.reuse, R13.reuse ;  /* 0x0000000e10097223 */ /* 0x1c0fe2000000c00d */
[C---:B------:R-:W-:Y:S01]  /*16a0*/  IADD3 R12, PT, PT, R15.reuse, 0x20, RZ ;  /* 0x000000200f0c7810 */ /* 0x040fe20007ffe0ff */
[CCC-:B------:R-:W-:Y:S01]  /*16b0*/  FFMA.RM R10, R16.reuse, R14.reuse, R13.reuse ;  /* 0x0000000e100a7223 */ /* 0x1c0fe2000000400d */
[----:B------:R-:W-:Y:S02]  /*16c0*/  ISETP.NE.AND P3, PT, R15, RZ, PT ;  /* 0x000000ff0f00720c */ /* 0x000fe40003f65270 */
[----:B------:R-:W-:Y:S01]  /*16d0*/  LOP3.LUT R11, R9, 0x7fffff, RZ, 0xc0, !PT ;  /* 0x007fffff090b7812 */ /* 0x000fe200078ec0ff */
[----:B------:R-:W-:Y:S01]  /*16e0*/  FFMA.RP R9, R16, R14, R13 ;  /* 0x0000000e10097223 */ /* 0x000fe2000000800d */
[----:B------:R-:W-:Y:S02]  /*16f0*/  ISETP.NE.AND P1, PT, R15, RZ, PT ;  /* 0x000000ff0f00720c */ /* 0x000fe40003f25270 */
[----:B------:R-:W-:Y:S02]  /*1700*/  LOP3.LUT R11, R11, 0x800000, RZ, 0xfc, !PT ;  /* 0x008000000b0b7812 */ /* 0x000fe400078efcff */
[----:B------:R-:W-:-:S02]  /*1710*/  IADD3 R13, PT, PT, -R15, RZ, RZ ;  /* 0x000000ff0f0d7210 */ /* 0x000fc40007ffe1ff */
[----:B------:R-:W-:Y:S02]  /*1720*/  SHF.L.U32 R12, R11, R12, RZ ;  /* 0x0000000c0b0c7219 */ /* 0x000fe400000006ff */
[----:B------:R-:W-:Y:S02]  /*1730*/  FSETP.NEU.FTZ.AND P0, PT, R9, R10, PT ;  /* 0x0000000a0900720b */ /* 0x000fe40003f1d000 */
[----:B------:R-:W-:Y:S02]  /*1740*/  SEL R10, R13, RZ, P3 ;  /* 0x000000ff0d0a7207 */ /* 0x000fe40001800000 */
[----:B------:R-:W-:Y:S02]  /*1750*/  ISETP.NE.AND P1, PT, R12, RZ, P1 ;  /* 0x000000ff0c00720c */ /* 0x000fe40000f25270 */
[----:B------:R-:W-:Y:S02]  /*1760*/  SHF.R.U32.HI R10, RZ, R10, R11 ;  /* 0x0000000aff0a7219 */ /* 0x000fe4000001160b */
[----:B------:R-:W-:-:S02]  /*1770*/  PLOP3.LUT P0, PT, P0, P1, PT, 0xf8, 0x8f ;  /* 0x00000000008f781c */ /* 0x000fc40000703f70 */
[----:B------:R-:W-:Y:S02]  /*1780*/  SHF.R.U32.HI R12, RZ, 0x1, R10 ;  /* 0x00000001ff0c7819 */ /* 0x000fe4000001160a */
[----:B------:R-:W-:-:S04]  /*1790*/  SEL R9, RZ, 0x1, !P0 ;  /* 0x00000001ff097807 */ /* 0x000fc80004000000 */
[----:B------:R-:W-:-:S04]  /*17a0*/  LOP3.LUT R9, R9, 0x1, R12, 0xf8, !PT ;  /* 0x0000000109097812 */ /* 0x000fc800078ef80c */
[----:B------:R-:W-:-:S04]  /*17b0*/  LOP3.LUT R9, R9, R10, RZ, 0xc0, !PT ;  /* 0x0000000a09097212 */ /* 0x000fc800078ec0ff */
[----:B------:R-:W-:-:S04]  /*17c0*/  IADD3 R9, PT, PT, R12, R9, RZ ;  /* 0x000000090c097210 */ /* 0x000fc80007ffe0ff */
[----:B------:R-:W-:Y:S01]  /*17d0*/  LOP3.LUT R0, R9, R0, RZ, 0xfc, !PT ;  /* 0x0000000009007212 */ /* 0x000fe200078efcff */
[----:B------:R-:W-:Y:S06]  /*17e0*/  BRA `(.L_x_34) ;  /* 0x0000000000107947 */ /* 0x000fec0003800000 */
.L_x_33:
[----:B------:R-:W-:-:S04]  /*17f0*/  LOP3.LUT R0, R0, 0x80000000, RZ, 0xc0, !PT ;  /* 0x8000000000007812 */ /* 0x000fc800078ec0ff */
[----:B------:R-:W-:Y:S01]  /*1800*/  LOP3.LUT R0, R0, 0x7f800000, RZ, 0xfc, !PT ;  /* 0x7f80000000007812 */ /* 0x000fe200078efcff */
[----:B------:R-:W-:Y:S06]  /*1810*/  BRA `(.L_x_34) ;  /* 0x0000000000047947 */ /* 0x000fec0003800000 */
.L_x_32:
[----:B------:R-:W-:-:S07]  /*1820*/  LEA R0, R9, R0, 0x17 ;  /* 0x0000000009007211 */ /* 0x000fce00078eb8ff */
.L_x_34:
[----:B------:R-:W-:Y:S05]  /*1830*/  BSYNC.RECONVERGENT B2 ;  /* 0x0000000000027941 */ /* 0x000fea0003800200 */
.L_x_31:
[----:B------:R-:W-:Y:S05]  /*1840*/  BRA `(.L_x_35) ;  /* 0x0000000000207947 */ /* 0x000fea0003800000 */
.L_x_30:
[----:B------:R-:W-:-:S04]  /*1850*/  LOP3.LUT R0, R11, 0x80000000, R0, 0x48, !PT ;  /* 0x800000000b007812 */ /* 0x000fc800078e4800 */
[----:B------:R-:W-:Y:S01]  /*1860*/  LOP3.LUT R0, R0, 0x7f800000, RZ, 0xfc, !PT ;  /* 0x7f80000000007812 */ /* 0x000fe200078efcff */
[----:B------:R-:W-:Y:S06]  /*1870*/  BRA `(.L_x_35) ;  /* 0x0000000000147947 */ /* 0x000fec0003800000 */
.L_x_29:
[----:B------:R-:W-:Y:S01]  /*1880*/  LOP3.LUT R0, R11, 0x80000000, R0, 0x48, !PT ;  /* 0x800000000b007812 */ /* 0x000fe200078e4800 */
[----:B------:R-:W-:Y:S06]  /*1890*/  BRA `(.L_x_35) ;  /* 0x00000000000c7947 */ /* 0x000fec0003800000 */
.L_x_28:
[----:B------:R-:W0:Y:S01]  /*18a0*/  MUFU.RSQ R0, -QNAN ;  /* 0xffc0000000007908 */ /* 0x000e220000001400 */
[----:B------:R-:W-:Y:S05]  /*18b0*/  BRA `(.L_x_35) ;  /* 0x0000000000047947 */ /* 0x000fea0003800000 */
.L_x_27:
[----:B------:R-:W-:-:S07]  /*18c0*/  FADD.FTZ R0, R0, R3 ;  /* 0x0000000300007221 */ /* 0x000fce0000010000 */
.L_x_35:
[----:B------:R-:W-:Y:S05]  /*18d0*/  BSYNC.RECONVERGENT B1 ;  /* 0x0000000000017941 */ /* 0x000fea0003800200 */
.L_x_25:
[----:B------:R-:W-:-:S04]  /*18e0*/  HFMA2 R9, -RZ, RZ, 0, 0 ;  /* 0x00000000ff097431 */ /* 0x000fc800000001ff */
[----:B0-----:R-:W-:Y:S05]  /*18f0*/  RET.REL.NODEC R8 `(_Z10layer_normPfS_iif) ;  /* 0xffffffe408c07950 */ /* 0x001fea0003c3ffff */
.L_x_36:
[----:B------:R-:W-:-:S00]  /*1900*/  BRA `(.L_x_36) ;  /* 0xfffffffc00fc7947 */ /* 0x000fc0000383ffff */
[----:B------:R-:W-:-:S00]  /*1910*/  NOP ;  /* 0x0000000000007918 */ /* 0x000fc00000000000 */
        /* <DEDUP_REMOVED lines=14> */
.L_x_38:


//--------------------- .nv.shared._Z10layer_normPfS_iif --------------------------
	.section	.nv.shared._Z10layer_normPfS_iif,"aw",@nobits
	.sectionflags	@""
	.align	16
	.zero		1024


//--------------------- .nv.shared.reserved.0     --------------------------
	.section	.nv.shared.reserved.0,"aw",@nobits
	.weak		__nv_reservedSMEM_offset_0_alias
	.size		__nv_reservedSMEM_offset_0_alias, 0, 64
	.other		__nv_reservedSMEM_offset_0_alias,@"STO_CUDA_RESERVED_SHARED STV_DEFAULT"
__nv_reservedSMEM_offset_0_alias:
	.zero		0
	.zero		64


//--------------------- .nv.constant0._Z10layer_normPfS_iif --------------------------
	.section	.nv.constant0._Z10layer_normPfS_iif,"a",@progbits
	.sectionflags	@""
	.align	4
.nv.constant0._Z10layer_normPfS_iif:
	.zero		924


//--------------------- SYMBOLS --------------------------

	.type		.nv.reservedSmem.offset0,@object
	.size		.nv.reservedSmem.offset0,0x4
	.type		.nv.reservedSmem.cap,@object
	.size		.nv.reservedSmem.cap,0x4
